//
// Generated by NVIDIA NVVM Compiler
//
// Compiler Build ID: CL-36424714
// Cuda compilation tools, release 13.0, V13.0.88
// Based on NVVM 20.0.0
//

.version 9.0
.target sm_100
.address_size 64

	// .globl	_Z12setup_kernelP17curandStateXORWOWm
.global .align 4 .b8 precalc_xorwow_matrix[102400];
.global .align 4 .b8 precalc_xorwow_offset_matrix[102400];
.global .align 4 .b8 mrg32k3aM1[2304];
.global .align 4 .b8 mrg32k3aM2[2304];
.global .align 4 .b8 mrg32k3aM1SubSeq[2016];
.global .align 4 .b8 mrg32k3aM2SubSeq[2016];
.global .align 4 .b8 mrg32k3aM1Seq[2304];
.global .align 4 .b8 mrg32k3aM2Seq[2304];
.const .align 8 .b8 __cr_lgamma_table[72];

.visible .entry _Z12setup_kernelP17curandStateXORWOWm(
	.param .u64 .ptr .align 1 _Z12setup_kernelP17curandStateXORWOWm_param_0,
	.param .u64 _Z12setup_kernelP17curandStateXORWOWm_param_1
)
{
	.reg .pred 	%p<24>;
	.reg .b32 	%r<413>;
	.reg .b64 	%rd<19>;

	ld.param.u64 	%rd8, [_Z12setup_kernelP17curandStateXORWOWm_param_0];
	ld.param.u64 	%rd9, [_Z12setup_kernelP17curandStateXORWOWm_param_1];
	cvta.to.global.u64 	%rd10, %rd8;
	mov.u32 	%r182, %tid.x;
	mov.u32 	%r183, %ctaid.x;
	mov.u32 	%r184, %ntid.x;
	mad.lo.s32 	%r185, %r183, %r184, %r182;
	cvt.s64.s32 	%rd18, %r185;
	mul.wide.s32 	%rd11, %r185, 48;
	add.s64 	%rd2, %rd10, %rd11;
	cvt.u32.u64 	%r186, %rd9;
	xor.b32  	%r187, %r186, -1429050551;
	mul.lo.s32 	%r188, %r187, 1099087573;
	{ .reg .b32 tmp; mov.b64 {tmp, %r189}, %rd9; }
	xor.b32  	%r190, %r189, -136515619;
	mul.lo.s32 	%r191, %r190, -1703105765;
	add.s32 	%r192, %r188, %r191;
	add.s32 	%r193, %r192, 6615241;
	add.s32 	%r194, %r188, 123456789;
	st.global.v2.u32 	[%rd2], {%r193, %r194};
	xor.b32  	%r195, %r188, 362436069;
	add.s32 	%r196, %r191, 521288629;
	st.global.v2.u32 	[%rd2+8], {%r195, %r196};
	xor.b32  	%r197, %r191, 88675123;
	add.s32 	%r198, %r188, 5783321;
	st.global.v2.u32 	[%rd2+16], {%r197, %r198};
	setp.eq.s32 	%p1, %r185, 0;
	@%p1 bra 	$L__BB0_42;
	mov.b32 	%r319, 0;
$L__BB0_2:
	and.b64  	%rd4, %rd18, 3;
	setp.eq.s64 	%p2, %rd4, 0;
	@%p2 bra 	$L__BB0_41;
	mul.wide.u32 	%rd12, %r319, 3200;
	mov.u64 	%rd13, precalc_xorwow_matrix;
	add.s64 	%rd5, %rd13, %rd12;
	cvt.u32.u64 	%r2, %rd4;
	mov.b32 	%r320, 0;
$L__BB0_4:
	mov.b32 	%r333, 0;
	mov.u32 	%r334, %r333;
	mov.u32 	%r335, %r333;
	mov.u32 	%r336, %r333;
	mov.u32 	%r337, %r333;
	mov.u32 	%r326, %r333;
$L__BB0_5:
	mul.wide.u32 	%rd14, %r326, 4;
	add.s64 	%rd15, %rd2, %rd14;
	ld.global.u32 	%r10, [%rd15+4];
	shl.b32 	%r11, %r326, 5;
	mov.b32 	%r332, 0;
$L__BB0_6:
	.pragma "nounroll";
	shr.u32 	%r203, %r10, %r332;
	and.b32  	%r204, %r203, 1;
	setp.eq.b32 	%p3, %r204, 1;
	not.pred 	%p4, %p3;
	add.s32 	%r205, %r11, %r332;
	mul.lo.s32 	%r206, %r205, 5;
	mul.wide.u32 	%rd16, %r206, 4;
	add.s64 	%rd6, %rd5, %rd16;
	@%p4 bra 	$L__BB0_8;
	ld.global.u32 	%r207, [%rd6];
	xor.b32  	%r337, %r337, %r207;
	ld.global.u32 	%r208, [%rd6+4];
	xor.b32  	%r336, %r336, %r208;
	ld.global.u32 	%r209, [%rd6+8];
	xor.b32  	%r335, %r335, %r209;
	ld.global.u32 	%r210, [%rd6+12];
	xor.b32  	%r334, %r334, %r210;
	ld.global.u32 	%r211, [%rd6+16];
	xor.b32  	%r333, %r333, %r211;
$L__BB0_8:
	and.b32  	%r213, %r203, 2;
	setp.eq.s32 	%p5, %r213, 0;
	@%p5 bra 	$L__BB0_10;
	ld.global.u32 	%r214, [%rd6+20];
	xor.b32  	%r337, %r337, %r214;
	ld.global.u32 	%r215, [%rd6+24];
	xor.b32  	%r336, %r336, %r215;
	ld.global.u32 	%r216, [%rd6+28];
	xor.b32  	%r335, %r335, %r216;
	ld.global.u32 	%r217, [%rd6+32];
	xor.b32  	%r334, %r334, %r217;
	ld.global.u32 	%r218, [%rd6+36];
	xor.b32  	%r333, %r333, %r218;
$L__BB0_10:
	and.b32  	%r220, %r203, 4;
	setp.eq.s32 	%p6, %r220, 0;
	@%p6 bra 	$L__BB0_12;
	ld.global.u32 	%r221, [%rd6+40];
	xor.b32  	%r337, %r337, %r221;
	ld.global.u32 	%r222, [%rd6+44];
	xor.b32  	%r336, %r336, %r222;
	ld.global.u32 	%r223, [%rd6+48];
	xor.b32  	%r335, %r335, %r223;
	ld.global.u32 	%r224, [%rd6+52];
	xor.b32  	%r334, %r334, %r224;
	ld.global.u32 	%r225, [%rd6+56];
	xor.b32  	%r333, %r333, %r225;
$L__BB0_12:
	and.b32  	%r227, %r203, 8;
	setp.eq.s32 	%p7, %r227, 0;
	@%p7 bra 	$L__BB0_14;
	ld.global.u32 	%r228, [%rd6+60];
	xor.b32  	%r337, %r337, %r228;
	ld.global.u32 	%r229, [%rd6+64];
	xor.b32  	%r336, %r336, %r229;
	ld.global.u32 	%r230, [%rd6+68];
	xor.b32  	%r335, %r335, %r230;
	ld.global.u32 	%r231, [%rd6+72];
	xor.b32  	%r334, %r334, %r231;
	ld.global.u32 	%r232, [%rd6+76];
	xor.b32  	%r333, %r333, %r232;
$L__BB0_14:
	and.b32  	%r234, %r203, 16;
	setp.eq.s32 	%p8, %r234, 0;
	@%p8 bra 	$L__BB0_16;
	ld.global.u32 	%r235, [%rd6+80];
	xor.b32  	%r337, %r337, %r235;
	ld.global.u32 	%r236, [%rd6+84];
	xor.b32  	%r336, %r336, %r236;
	ld.global.u32 	%r237, [%rd6+88];
	xor.b32  	%r335, %r335, %r237;
	ld.global.u32 	%r238, [%rd6+92];
	xor.b32  	%r334, %r334, %r238;
	ld.global.u32 	%r239, [%rd6+96];
	xor.b32  	%r333, %r333, %r239;
$L__BB0_16:
	and.b32  	%r241, %r203, 32;
	setp.eq.s32 	%p9, %r241, 0;
	@%p9 bra 	$L__BB0_18;
	ld.global.u32 	%r242, [%rd6+100];
	xor.b32  	%r337, %r337, %r242;
	ld.global.u32 	%r243, [%rd6+104];
	xor.b32  	%r336, %r336, %r243;
	ld.global.u32 	%r244, [%rd6+108];
	xor.b32  	%r335, %r335, %r244;
	ld.global.u32 	%r245, [%rd6+112];
	xor.b32  	%r334, %r334, %r245;
	ld.global.u32 	%r246, [%rd6+116];
	xor.b32  	%r333, %r333, %r246;
$L__BB0_18:
	and.b32  	%r248, %r203, 64;
	setp.eq.s32 	%p10, %r248, 0;
	@%p10 bra 	$L__BB0_20;
	ld.global.u32 	%r249, [%rd6+120];
	xor.b32  	%r337, %r337, %r249;
	ld.global.u32 	%r250, [%rd6+124];
	xor.b32  	%r336, %r336, %r250;
	ld.global.u32 	%r251, [%rd6+128];
	xor.b32  	%r335, %r335, %r251;
	ld.global.u32 	%r252, [%rd6+132];
	xor.b32  	%r334, %r334, %r252;
	ld.global.u32 	%r253, [%rd6+136];
	xor.b32  	%r333, %r333, %r253;
$L__BB0_20:
	and.b32  	%r255, %r203, 128;
	setp.eq.s32 	%p11, %r255, 0;
	@%p11 bra 	$L__BB0_22;
	ld.global.u32 	%r256, [%rd6+140];
	xor.b32  	%r337, %r337, %r256;
	ld.global.u32 	%r257, [%rd6+144];
	xor.b32  	%r336, %r336, %r257;
	ld.global.u32 	%r258, [%rd6+148];
	xor.b32  	%r335, %r335, %r258;
	ld.global.u32 	%r259, [%rd6+152];
	xor.b32  	%r334, %r334, %r259;
	ld.global.u32 	%r260, [%rd6+156];
	xor.b32  	%r333, %r333, %r260;
$L__BB0_22:
	and.b32  	%r262, %r203, 256;
	setp.eq.s32 	%p12, %r262, 0;
	@%p12 bra 	$L__BB0_24;
	ld.global.u32 	%r263, [%rd6+160];
	xor.b32  	%r337, %r337, %r263;
	ld.global.u32 	%r264, [%rd6+164];
	xor.b32  	%r336, %r336, %r264;
	ld.global.u32 	%r265, [%rd6+168];
	xor.b32  	%r335, %r335, %r265;
	ld.global.u32 	%r266, [%rd6+172];
	xor.b32  	%r334, %r334, %r266;
	ld.global.u32 	%r267, [%rd6+176];
	xor.b32  	%r333, %r333, %r267;
$L__BB0_24:
	and.b32  	%r269, %r203, 512;
	setp.eq.s32 	%p13, %r269, 0;
	@%p13 bra 	$L__BB0_26;
	ld.global.u32 	%r270, [%rd6+180];
	xor.b32  	%r337, %r337, %r270;
	ld.global.u32 	%r271, [%rd6+184];
	xor.b32  	%r336, %r336, %r271;
	ld.global.u32 	%r272, [%rd6+188];
	xor.b32  	%r335, %r335, %r272;
	ld.global.u32 	%r273, [%rd6+192];
	xor.b32  	%r334, %r334, %r273;
	ld.global.u32 	%r274, [%rd6+196];
	xor.b32  	%r333, %r333, %r274;
$L__BB0_26:
	and.b32  	%r276, %r203, 1024;
	setp.eq.s32 	%p14, %r276, 0;
	@%p14 bra 	$L__BB0_28;
	ld.global.u32 	%r277, [%rd6+200];
	xor.b32  	%r337, %r337, %r277;
	ld.global.u32 	%r278, [%rd6+204];
	xor.b32  	%r336, %r336, %r278;
	ld.global.u32 	%r279, [%rd6+208];
	xor.b32  	%r335, %r335, %r279;
	ld.global.u32 	%r280, [%rd6+212];
	xor.b32  	%r334, %r334, %r280;
	ld.global.u32 	%r281, [%rd6+216];
	xor.b32  	%r333, %r333, %r281;
$L__BB0_28:
	and.b32  	%r283, %r203, 2048;
	setp.eq.s32 	%p15, %r283, 0;
	@%p15 bra 	$L__BB0_30;
	ld.global.u32 	%r284, [%rd6+220];
	xor.b32  	%r337, %r337, %r284;
	ld.global.u32 	%r285, [%rd6+224];
	xor.b32  	%r336, %r336, %r285;
	ld.global.u32 	%r286, [%rd6+228];
	xor.b32  	%r335, %r335, %r286;
	ld.global.u32 	%r287, [%rd6+232];
	xor.b32  	%r334, %r334, %r287;
	ld.global.u32 	%r288, [%rd6+236];
	xor.b32  	%r333, %r333, %r288;
$L__BB0_30:
	and.b32  	%r290, %r203, 4096;
	setp.eq.s32 	%p16, %r290, 0;
	@%p16 bra 	$L__BB0_32;
	ld.global.u32 	%r291, [%rd6+240];
	xor.b32  	%r337, %r337, %r291;
	ld.global.u32 	%r292, [%rd6+244];
	xor.b32  	%r336, %r336, %r292;
	ld.global.u32 	%r293, [%rd6+248];
	xor.b32  	%r335, %r335, %r293;
	ld.global.u32 	%r294, [%rd6+252];
	xor.b32  	%r334, %r334, %r294;
	ld.global.u32 	%r295, [%rd6+256];
	xor.b32  	%r333, %r333, %r295;
$L__BB0_32:
	and.b32  	%r297, %r203, 8192;
	setp.eq.s32 	%p17, %r297, 0;
	@%p17 bra 	$L__BB0_34;
	ld.global.u32 	%r298, [%rd6+260];
	xor.b32  	%r337, %r337, %r298;
	ld.global.u32 	%r299, [%rd6+264];
	xor.b32  	%r336, %r336, %r299;
	ld.global.u32 	%r300, [%rd6+268];
	xor.b32  	%r335, %r335, %r300;
	ld.global.u32 	%r301, [%rd6+272];
	xor.b32  	%r334, %r334, %r301;
	ld.global.u32 	%r302, [%rd6+276];
	xor.b32  	%r333, %r333, %r302;
$L__BB0_34:
	and.b32  	%r304, %r203, 16384;
	setp.eq.s32 	%p18, %r304, 0;
	@%p18 bra 	$L__BB0_36;
	ld.global.u32 	%r305, [%rd6+280];
	xor.b32  	%r337, %r337, %r305;
	ld.global.u32 	%r306, [%rd6+284];
	xor.b32  	%r336, %r336, %r306;
	ld.global.u32 	%r307, [%rd6+288];
	xor.b32  	%r335, %r335, %r307;
	ld.global.u32 	%r308, [%rd6+292];
	xor.b32  	%r334, %r334, %r308;
	ld.global.u32 	%r309, [%rd6+296];
	xor.b32  	%r333, %r333, %r309;
$L__BB0_36:
	and.b32  	%r311, %r203, 32768;
	setp.eq.s32 	%p19, %r311, 0;
	@%p19 bra 	$L__BB0_38;
	ld.global.u32 	%r312, [%rd6+300];
	xor.b32  	%r337, %r337, %r312;
	ld.global.u32 	%r313, [%rd6+304];
	xor.b32  	%r336, %r336, %r313;
	ld.global.u32 	%r314, [%rd6+308];
	xor.b32  	%r335, %r335, %r314;
	ld.global.u32 	%r315, [%rd6+312];
	xor.b32  	%r334, %r334, %r315;
	ld.global.u32 	%r316, [%rd6+316];
	xor.b32  	%r333, %r333, %r316;
$L__BB0_38:
	add.s32 	%r332, %r332, 16;
	setp.ne.s32 	%p20, %r332, 32;
	@%p20 bra 	$L__BB0_6;
	mad.lo.s32 	%r317, %r326, -31, %r11;
	add.s32 	%r326, %r317, 1;
	setp.ne.s32 	%p21, %r326, 5;
	@%p21 bra 	$L__BB0_5;
	st.global.u32 	[%rd2+4], %r337;
	st.global.u32 	[%rd2+8], %r336;
	st.global.u32 	[%rd2+12], %r335;
	st.global.u32 	[%rd2+16], %r334;
	st.global.u32 	[%rd2+20], %r333;
	add.s32 	%r320, %r320, 1;
	setp.lt.u32 	%p22, %r320, %r2;
	@%p22 bra 	$L__BB0_4;
$L__BB0_41:
	shr.u64 	%rd7, %rd18, 2;
	add.s32 	%r319, %r319, 1;
	setp.gt.u64 	%p23, %rd18, 3;
	mov.u64 	%rd18, %rd7;
	@%p23 bra 	$L__BB0_2;
$L__BB0_42:
	mov.b32 	%r318, 0;
	st.global.v2.u32 	[%rd2+24], {%r318, %r318};
	st.global.u32 	[%rd2+32], %r318;
	mov.b64 	%rd17, 0;
	st.global.u64 	[%rd2+40], %rd17;
	ret;

}
	// .globl	_Z7DomlockPViS0_PiS1_iS1_iS1_iiS0_P17curandStateXORWOW
.visible .entry _Z7DomlockPViS0_PiS1_iS1_iS1_iiS0_P17curandStateXORWOW(
	.param .u64 .ptr .align 1 _Z7DomlockPViS0_PiS1_iS1_iS1_iiS0_P17curandStateXORWOW_param_0,
	.param .u64 .ptr .align 1 _Z7DomlockPViS0_PiS1_iS1_iS1_iiS0_P17curandStateXORWOW_param_1,
	.param .u64 .ptr .align 1 _Z7DomlockPViS0_PiS1_iS1_iS1_iiS0_P17curandStateXORWOW_param_2,
	.param .u64 .ptr .align 1 _Z7DomlockPViS0_PiS1_iS1_iS1_iiS0_P17curandStateXORWOW_param_3,
	.param .u32 _Z7DomlockPViS0_PiS1_iS1_iS1_iiS0_P17curandStateXORWOW_param_4,
	.param .u64 .ptr .align 1 _Z7DomlockPViS0_PiS1_iS1_iS1_iiS0_P17curandStateXORWOW_param_5,
	.param .u32 _Z7DomlockPViS0_PiS1_iS1_iS1_iiS0_P17curandStateXORWOW_param_6,
	.param .u64 .ptr .align 1 _Z7DomlockPViS0_PiS1_iS1_iS1_iiS0_P17curandStateXORWOW_param_7,
	.param .u32 _Z7DomlockPViS0_PiS1_iS1_iS1_iiS0_P17curandStateXORWOW_param_8,
	.param .u32 _Z7DomlockPViS0_PiS1_iS1_iS1_iiS0_P17curandStateXORWOW_param_9,
	.param .u64 .ptr .align 1 _Z7DomlockPViS0_PiS1_iS1_iS1_iiS0_P17curandStateXORWOW_param_10,
	.param .u64 .ptr .align 1 _Z7DomlockPViS0_PiS1_iS1_iS1_iiS0_P17curandStateXORWOW_param_11
)
{
	.reg .pred 	%p<41>;
	.reg .b16 	%rs<10>;
	.reg .b32 	%r<128>;
	.reg .b32 	%f<16>;
	.reg .b64 	%rd<59>;

	ld.param.u64 	%rd10, [_Z7DomlockPViS0_PiS1_iS1_iS1_iiS0_P17curandStateXORWOW_param_0];
	ld.param.u64 	%rd11, [_Z7DomlockPViS0_PiS1_iS1_iS1_iiS0_P17curandStateXORWOW_param_1];
	ld.param.u64 	%rd12, [_Z7DomlockPViS0_PiS1_iS1_iS1_iiS0_P17curandStateXORWOW_param_2];
	ld.param.u64 	%rd13, [_Z7DomlockPViS0_PiS1_iS1_iS1_iiS0_P17curandStateXORWOW_param_3];
	ld.param.u64 	%rd14, [_Z7DomlockPViS0_PiS1_iS1_iS1_iiS0_P17curandStateXORWOW_param_5];
	ld.param.u64 	%rd15, [_Z7DomlockPViS0_PiS1_iS1_iS1_iiS0_P17curandStateXORWOW_param_7];
	ld.param.u32 	%r23, [_Z7DomlockPViS0_PiS1_iS1_iS1_iiS0_P17curandStateXORWOW_param_8];
	ld.param.u32 	%r123, [_Z7DomlockPViS0_PiS1_iS1_iS1_iiS0_P17curandStateXORWOW_param_9];
	ld.param.u64 	%rd16, [_Z7DomlockPViS0_PiS1_iS1_iS1_iiS0_P17curandStateXORWOW_param_10];
	ld.param.u64 	%rd17, [_Z7DomlockPViS0_PiS1_iS1_iS1_iiS0_P17curandStateXORWOW_param_11];
	cvta.to.global.u64 	%rd18, %rd17;
	cvta.to.global.u64 	%rd1, %rd16;
	cvta.to.global.u64 	%rd2, %rd11;
	cvta.to.global.u64 	%rd3, %rd10;
	cvta.to.global.u64 	%rd4, %rd13;
	cvta.to.global.u64 	%rd5, %rd12;
	cvta.to.global.u64 	%rd6, %rd14;
	cvta.to.global.u64 	%rd7, %rd15;
	mov.u32 	%r24, %tid.x;
	mov.u32 	%r25, %ctaid.x;
	mov.u32 	%r26, %ntid.x;
	mad.lo.s32 	%r1, %r25, %r26, %r24;
	mul.wide.s32 	%rd19, %r1, 48;
	add.s64 	%rd20, %rd18, %rd19;
	ld.global.v2.u32 	{%r27, %r28}, [%rd20];
	ld.global.v2.u32 	{%r29, %r30}, [%rd20+8];
	ld.global.v2.u32 	{%r31, %r32}, [%rd20+16];
	shr.u32 	%r33, %r28, 2;
	xor.b32  	%r34, %r33, %r28;
	shl.b32 	%r35, %r32, 4;
	shl.b32 	%r36, %r34, 1;
	xor.b32  	%r37, %r35, %r36;
	xor.b32  	%r38, %r37, %r32;
	xor.b32  	%r39, %r38, %r34;
	add.s32 	%r40, %r27, %r39;
	add.s32 	%r41, %r40, 362437;
	cvt.rn.f32.u32 	%f1, %r41;
	fma.rn.f32 	%f2, %f1, 0f2F800000, 0f2F000000;
	mul.f32 	%f3, %f2, 0f4B189680;
	cvt.rzi.s32.f32 	%r42, %f3;
	rem.s32 	%r43, %r42, %r23;
	shr.u32 	%r44, %r29, 2;
	xor.b32  	%r45, %r44, %r29;
	shl.b32 	%r46, %r39, 4;
	shl.b32 	%r47, %r45, 1;
	xor.b32  	%r48, %r46, %r47;
	xor.b32  	%r49, %r48, %r39;
	xor.b32  	%r50, %r49, %r45;
	add.s32 	%r51, %r27, %r50;
	add.s32 	%r52, %r51, 724874;
	cvt.rn.f32.u32 	%f4, %r52;
	fma.rn.f32 	%f5, %f4, 0f2F800000, 0f2F000000;
	mul.f32 	%f6, %f5, 0f4B189680;
	cvt.rzi.s32.f32 	%r53, %f6;
	rem.s32 	%r54, %r53, %r23;
	shr.u32 	%r55, %r30, 2;
	xor.b32  	%r56, %r55, %r30;
	shl.b32 	%r57, %r50, 4;
	shl.b32 	%r58, %r56, 1;
	xor.b32  	%r59, %r57, %r58;
	xor.b32  	%r60, %r59, %r50;
	xor.b32  	%r61, %r60, %r56;
	add.s32 	%r62, %r27, %r61;
	add.s32 	%r63, %r62, 1087311;
	cvt.rn.f32.u32 	%f7, %r63;
	fma.rn.f32 	%f8, %f7, 0f2F800000, 0f2F000000;
	mul.f32 	%f9, %f8, 0f4B189680;
	cvt.rzi.s32.f32 	%r64, %f9;
	rem.s32 	%r65, %r64, %r23;
	shr.u32 	%r66, %r31, 2;
	xor.b32  	%r67, %r66, %r31;
	shl.b32 	%r68, %r61, 4;
	shl.b32 	%r69, %r67, 1;
	xor.b32  	%r70, %r68, %r69;
	xor.b32  	%r71, %r70, %r61;
	xor.b32  	%r72, %r71, %r67;
	add.s32 	%r73, %r27, %r72;
	add.s32 	%r74, %r73, 1449748;
	cvt.rn.f32.u32 	%f10, %r74;
	fma.rn.f32 	%f11, %f10, 0f2F800000, 0f2F000000;
	mul.f32 	%f12, %f11, 0f4B189680;
	cvt.rzi.s32.f32 	%r75, %f12;
	rem.s32 	%r76, %r75, %r23;
	shr.u32 	%r77, %r32, 2;
	xor.b32  	%r78, %r77, %r32;
	shl.b32 	%r79, %r72, 4;
	shl.b32 	%r80, %r78, 1;
	xor.b32  	%r81, %r79, %r80;
	xor.b32  	%r82, %r81, %r72;
	xor.b32  	%r83, %r82, %r78;
	add.s32 	%r84, %r27, 1812185;
	add.s32 	%r85, %r83, %r84;
	cvt.rn.f32.u32 	%f13, %r85;
	fma.rn.f32 	%f14, %f13, 0f2F800000, 0f2F000000;
	mul.f32 	%f15, %f14, 0f4B189680;
	cvt.rzi.s32.f32 	%r86, %f15;
	rem.s32 	%r87, %r86, %r23;
	st.global.v2.u32 	[%rd20], {%r84, %r39};
	st.global.v2.u32 	[%rd20+8], {%r50, %r61};
	st.global.v2.u32 	[%rd20+16], {%r72, %r83};
	mul.wide.s32 	%rd21, %r43, 4;
	add.s64 	%rd22, %rd4, %rd21;
	ld.global.u32 	%r88, [%rd22];
	add.s64 	%rd23, %rd5, %rd21;
	ld.global.u32 	%r89, [%rd23];
	mul.wide.s32 	%rd24, %r54, 4;
	add.s64 	%rd25, %rd4, %rd24;
	ld.global.u32 	%r90, [%rd25];
	max.s32 	%r91, %r90, %r88;
	add.s64 	%rd26, %rd5, %rd24;
	ld.global.u32 	%r92, [%rd26];
	min.s32 	%r93, %r92, %r89;
	mul.wide.s32 	%rd27, %r65, 4;
	add.s64 	%rd28, %rd4, %rd27;
	ld.global.u32 	%r94, [%rd28];
	max.s32 	%r95, %r94, %r91;
	add.s64 	%rd29, %rd5, %rd27;
	ld.global.u32 	%r96, [%rd29];
	min.s32 	%r97, %r96, %r93;
	mul.wide.s32 	%rd30, %r76, 4;
	add.s64 	%rd31, %rd4, %rd30;
	ld.global.u32 	%r98, [%rd31];
	max.s32 	%r99, %r98, %r95;
	add.s64 	%rd32, %rd5, %rd30;
	ld.global.u32 	%r100, [%rd32];
	min.s32 	%r101, %r100, %r97;
	mul.wide.s32 	%rd33, %r87, 4;
	add.s64 	%rd34, %rd4, %rd33;
	ld.global.u32 	%r102, [%rd34];
	max.s32 	%r2, %r102, %r99;
	add.s64 	%rd35, %rd5, %rd33;
	ld.global.u32 	%r103, [%rd35];
	min.s32 	%r3, %r103, %r101;
$L__BB1_1:
	mul.wide.s32 	%rd36, %r123, 4;
	add.s64 	%rd37, %rd7, %rd36;
	ld.global.u32 	%r104, [%rd37+4];
	ld.global.u32 	%r5, [%rd37];
	sub.s32 	%r6, %r104, %r5;
	setp.lt.s32 	%p2, %r6, 1;
	mov.u32 	%r125, %r123;
	@%p2 bra 	$L__BB1_6;
	mov.b32 	%r124, 0;
$L__BB1_3:
	add.s32 	%r106, %r5, %r124;
	mul.wide.s32 	%rd38, %r106, 4;
	add.s64 	%rd39, %rd6, %rd38;
	ld.global.u32 	%r125, [%rd39];
	mul.wide.s32 	%rd40, %r125, 4;
	add.s64 	%rd41, %rd5, %rd40;
	ld.global.u32 	%r107, [%rd41];
	setp.gt.s32 	%p3, %r107, %r3;
	@%p3 bra 	$L__BB1_5;
	add.s64 	%rd43, %rd4, %rd40;
	ld.global.u32 	%r108, [%rd43];
	setp.ge.s32 	%p4, %r108, %r2;
	@%p4 bra 	$L__BB1_6;
$L__BB1_5:
	add.s32 	%r124, %r124, 1;
	setp.ne.s32 	%p5, %r124, %r6;
	mov.u32 	%r125, %r123;
	@%p5 bra 	$L__BB1_3;
$L__BB1_6:
	add.s64 	%rd45, %rd5, %rd36;
	ld.global.u32 	%r11, [%rd45];
	mul.wide.s32 	%rd46, %r125, 4;
	add.s64 	%rd47, %rd5, %rd46;
	ld.global.u32 	%r109, [%rd47];
	setp.ne.s32 	%p6, %r11, %r109;
	mov.u32 	%r123, %r125;
	@%p6 bra 	$L__BB1_1;
	add.s64 	%rd49, %rd4, %rd36;
	ld.global.u32 	%r12, [%rd49];
	add.s64 	%rd51, %rd4, %rd46;
	ld.global.u32 	%r110, [%rd51];
	setp.ne.s32 	%p7, %r12, %r110;
	@%p7 bra 	$L__BB1_1;
	ld.param.u32 	%r120, [_Z7DomlockPViS0_PiS1_iS1_iS1_iiS0_P17curandStateXORWOW_param_4];
	setp.gt.s32 	%p8, %r120, 0;
	mul.wide.s32 	%rd52, %r1, 4;
	add.s64 	%rd8, %rd3, %rd52;
	add.s64 	%rd9, %rd2, %rd52;
	@%p8 bra 	$L__BB1_9;
	bra.uni 	$L__BB1_25;
$L__BB1_9:
	mov.b16 	%rs4, 0;
	mov.u16 	%rs8, %rs4;
$L__BB1_10:
	mov.u16 	%rs9, %rs8;
	mov.b32 	%r126, 0;
$L__BB1_11:
	mul.wide.u32 	%rd53, %r126, 4;
	add.s64 	%rd54, %rd3, %rd53;
	ld.volatile.global.u32 	%r14, [%rd54];
	add.s64 	%rd55, %rd2, %rd53;
	ld.volatile.global.u32 	%r114, [%rd55];
	setp.le.s32 	%p11, %r14, %r11;
	setp.ge.s32 	%p12, %r114, %r11;
	and.pred  	%p13, %p11, %p12;
	mov.pred 	%p40, -1;
	@%p13 bra 	$L__BB1_22;
	setp.le.s32 	%p15, %r14, %r12;
	setp.ge.s32 	%p16, %r114, %r12;
	and.pred  	%p17, %p15, %p16;
	@%p17 bra 	$L__BB1_22;
	setp.lt.s32 	%p19, %r11, %r14;
	setp.gt.s32 	%p20, %r12, %r114;
	and.pred  	%p21, %p19, %p20;
	@%p21 bra 	$L__BB1_22;
	ld.param.u32 	%r121, [_Z7DomlockPViS0_PiS1_iS1_iS1_iiS0_P17curandStateXORWOW_param_4];
	add.s32 	%r126, %r126, 1;
	setp.ne.s32 	%p22, %r126, %r121;
	@%p22 bra 	$L__BB1_11;
	atom.relaxed.global.cas.b32 	%r115, [%rd1], 0, 1;
	setp.ne.s32 	%p23, %r115, 0;
	setp.eq.s32 	%p24, %r115, 0;
	selp.u16 	%rs9, 1, 0, %p24;
	mov.u16 	%rs8, %rs4;
	@%p23 bra 	$L__BB1_10;
	mov.b32 	%r127, 0;
$L__BB1_17:
	mul.wide.u32 	%rd56, %r127, 4;
	add.s64 	%rd57, %rd3, %rd56;
	ld.volatile.global.u32 	%r18, [%rd57];
	add.s64 	%rd58, %rd2, %rd56;
	ld.volatile.global.u32 	%r117, [%rd58];
	setp.le.s32 	%p26, %r18, %r11;
	setp.ge.s32 	%p27, %r117, %r11;
	and.pred  	%p28, %p26, %p27;
	@%p28 bra 	$L__BB1_22;
	setp.le.s32 	%p30, %r18, %r12;
	setp.ge.s32 	%p31, %r117, %r12;
	and.pred  	%p32, %p30, %p31;
	@%p32 bra 	$L__BB1_22;
	setp.lt.s32 	%p34, %r11, %r18;
	setp.gt.s32 	%p35, %r12, %r117;
	and.pred  	%p36, %p34, %p35;
	@%p36 bra 	$L__BB1_22;
	ld.param.u32 	%r122, [_Z7DomlockPViS0_PiS1_iS1_iS1_iiS0_P17curandStateXORWOW_param_4];
	add.s32 	%r127, %r127, 1;
	setp.ne.s32 	%p37, %r127, %r122;
	@%p37 bra 	$L__BB1_17;
	st.volatile.global.u32 	[%rd8], %r11;
	st.volatile.global.u32 	[%rd9], %r12;
	mov.pred 	%p40, 0;
$L__BB1_22:
	and.b16  	%rs6, %rs9, 255;
	setp.eq.s16 	%p39, %rs6, 0;
	@%p39 bra 	$L__BB1_24;
	mov.b32 	%r118, 0;
	st.volatile.global.u32 	[%rd1], %r118;
	mov.u16 	%rs8, %rs9;
	@%p40 bra 	$L__BB1_10;
	bra.uni 	$L__BB1_27;
$L__BB1_24:
	mov.u16 	%rs8, %rs4;
	@%p40 bra 	$L__BB1_10;
	bra.uni 	$L__BB1_27;
$L__BB1_25:
	atom.relaxed.global.cas.b32 	%r111, [%rd1], 0, 1;
	setp.ne.s32 	%p9, %r111, 0;
	@%p9 bra 	$L__BB1_25;
	st.volatile.global.u32 	[%rd8], %r11;
	st.volatile.global.u32 	[%rd9], %r12;
	mov.b32 	%r112, 0;
	st.volatile.global.u32 	[%rd1], %r112;
$L__BB1_27:
	mov.b32 	%r119, 0;
	st.volatile.global.u32 	[%rd8], %r119;
	st.volatile.global.u32 	[%rd9], %r119;
	ret;

}


// ===== COMPILED SASS (sm_100) =====

	.target	sm_100

	.elftype	@"ET_EXEC"


//--------------------- .note.nv.tkinfo           --------------------------
	.section	.note.nv.tkinfo,"",@"SHT_NOTE"
	.sectionflags	@"SHF_NOTE_NV_TKINFO"
	.tkinfo
        /*0018*/ 	.word	0x00000002
        /*0030*/ 	.string	""
        /*0030*/ 	.string	"ptxas"
        /*0030*/ 	.string	"Cuda compilation tools, release 13.0, V13.0.88"
        /*0030*/ 	.string	"Build cuda_13.0.r13.0/compiler.36424714_0"
        /*0030*/ 	.string	"-arch sm_100 -m 64 "



//--------------------- .note.nv.cuinfo           --------------------------
	.section	.note.nv.cuinfo,"",@"SHT_NOTE"
	.sectionflags	@"SHF_NOTE_NV_CUINFO"
        /*0018*/ 	.short	0x0002
        /*001a*/ 	.short	0x0064
        /*001c*/ 	.short	0x0082
	.zero		2


//--------------------- .nv.info                  --------------------------
	.section	.nv.info,"",@"SHT_CUDA_INFO"
	.align	4


	//----- nvinfo : EIATTR_REGCOUNT
	.align		4
        /*0000*/ 	.byte	0x04, 0x2f
        /*0002*/ 	.short	(.L_10 - .L_9)
	.align		4
.L_9:
        /*0004*/ 	.word	index@(_Z12setup_kernelP17curandStateXORWOWm)
        /*0008*/ 	.word	0x0000001f


	//----- nvinfo : EIATTR_FRAME_SIZE
	.align		4
.L_10:
        /*000c*/ 	.byte	0x04, 0x11
        /*000e*/ 	.short	(.L_12 - .L_11)
	.align		4
.L_11:
        /*0010*/ 	.word	index@(_Z12setup_kernelP17curandStateXORWOWm)
        /*0014*/ 	.word	0x00000000


	//----- nvinfo : EIATTR_REGCOUNT
	.align		4
.L_12:
        /*0018*/ 	.byte	0x04, 0x2f
        /*001a*/ 	.short	(.L_14 - .L_13)
	.align		4
.L_13:
        /*001c*/ 	.word	index@(_Z7DomlockPViS0_PiS1_iS1_iS1_iiS0_P17curandStateXORWOW)
        /*0020*/ 	.word	0x0000001e


	//----- nvinfo : EIATTR_FRAME_SIZE
	.align		4
.L_14:
        /*0024*/ 	.byte	0x04, 0x11
        /*0026*/ 	.short	(.L_16 - .L_15)
	.align		4
.L_15:
        /*0028*/ 	.word	index@(_Z7DomlockPViS0_PiS1_iS1_iS1_iiS0_P17curandStateXORWOW)
        /*002c*/ 	.word	0x00000000


	//----- nvinfo : EIATTR_MIN_STACK_SIZE
	.align		4
.L_16:
        /*0030*/ 	.byte	0x04, 0x12
        /*0032*/ 	.short	(.L_18 - .L_17)
	.align		4
.L_17:
        /*0034*/ 	.word	index@(_Z7DomlockPViS0_PiS1_iS1_iS1_iiS0_P17curandStateXORWOW)
        /*0038*/ 	.word	0x00000000


	//----- nvinfo : EIATTR_MIN_STACK_SIZE
	.align		4
.L_18:
        /*003c*/ 	.byte	0x04, 0x12
        /*003e*/ 	.short	(.L_20 - .L_19)
	.align		4
.L_19:
        /*0040*/ 	.word	index@(_Z12setup_kernelP17curandStateXORWOWm)
        /*0044*/ 	.word	0x00000000
.L_20:


//--------------------- .nv.compat                --------------------------
	.section	.nv.compat,"",@"SHT_CUDA_COMPAT_INFO"
	.align	4
        /*0000*/ 	.byte	0x02, 0x09, 0x00, 0x00, 0x02, 0x02, 0x01, 0x00, 0x02, 0x05, 0x05, 0x00, 0x03, 0x07, 0x01, 0x01
        /*0010*/ 	.byte	0x02, 0x03, 0x00, 0x00, 0x02, 0x06, 0x01, 0x00, 0x04, 0x0b, 0x08, 0x00, 0x09, 0x00, 0x00, 0x00
        /*0020*/ 	.byte	0x00, 0x00, 0x00, 0x00


//--------------------- .nv.info._Z7DomlockPViS0_PiS1_iS1_iS1_iiS0_P17curandStateXORWOW --------------------------
	.section	.nv.info._Z7DomlockPViS0_PiS1_iS1_iS1_iiS0_P17curandStateXORWOW,"",@"SHT_CUDA_INFO"
	.sectionflags	@""
	.align	4


	//----- nvinfo : EIATTR_CUDA_API_VERSION
	.align		4
        /*0000*/ 	.byte	0x04, 0x37
        /*0002*/ 	.short	(.L_22 - .L_21)
.L_21:
        /*0004*/ 	.word	0x00000082


	//----- nvinfo : EIATTR_KPARAM_INFO
	.align		4
.L_22:
        /*0008*/ 	.byte	0x04, 0x17
        /*000a*/ 	.short	(.L_24 - .L_23)
.L_23:
        /*000c*/ 	.word	0x00000000
        /*0010*/ 	.short	0x000b
        /*0012*/ 	.short	0x0050
        /*0014*/ 	.byte	0x00, 0xf5, 0x21, 0x00


	//----- nvinfo : EIATTR_KPARAM_INFO
	.align		4
.L_24:
        /*0018*/ 	.byte	0x04, 0x17
        /*001a*/ 	.short	(.L_26 - .L_25)
.L_25:
        /*001c*/ 	.word	0x00000000
        /*0020*/ 	.short	0x000a
        /*0022*/ 	.short	0x0048
        /*0024*/ 	.byte	0x00, 0xf5, 0x21, 0x00


	//----- nvinfo : EIATTR_KPARAM_INFO
	.align		4
.L_26:
        /*0028*/ 	.byte	0x04, 0x17
        /*002a*/ 	.short	(.L_28 - .L_27)
.L_27:
        /*002c*/ 	.word	0x00000000
        /*0030*/ 	.short	0x0009
        /*0032*/ 	.short	0x0044
        /*0034*/ 	.byte	0x00, 0xf0, 0x11, 0x00


	//----- nvinfo : EIATTR_KPARAM_INFO
	.align		4
.L_28:
        /*0038*/ 	.byte	0x04, 0x17
        /*003a*/ 	.short	(.L_30 - .L_29)
.L_29:
        /*003c*/ 	.word	0x00000000
        /*0040*/ 	.short	0x0008
        /*0042*/ 	.short	0x0040
        /*0044*/ 	.byte	0x00, 0xf0, 0x11, 0x00


	//----- nvinfo : EIATTR_KPARAM_INFO
	.align		4
.L_30:
        /*0048*/ 	.byte	0x04, 0x17
        /*004a*/ 	.short	(.L_32 - .L_31)
.L_31:
        /*004c*/ 	.word	0x00000000
        /*0050*/ 	.short	0x0007
        /*0052*/ 	.short	0x0038
        /*0054*/ 	.byte	0x00, 0xf5, 0x21, 0x00


	//----- nvinfo : EIATTR_KPARAM_INFO
	.align		4
.L_32:
        /*0058*/ 	.byte	0x04, 0x17
        /*005a*/ 	.short	(.L_34 - .L_33)
.L_33:
        /*005c*/ 	.word	0x00000000
        /*0060*/ 	.short	0x0006
        /*0062*/ 	.short	0x0030
        /*0064*/ 	.byte	0x00, 0xf0, 0x11, 0x00


	//----- nvinfo : EIATTR_KPARAM_INFO
	.align		4
.L_34:
        /*0068*/ 	.byte	0x04, 0x17
        /*006a*/ 	.short	(.L_36 - .L_35)
.L_35:
        /*006c*/ 	.word	0x00000000
        /*0070*/ 	.short	0x0005
        /*0072*/ 	.short	0x0028
        /*0074*/ 	.byte	0x00, 0xf5, 0x21, 0x00


	//----- nvinfo : EIATTR_KPARAM_INFO
	.align		4
.L_36:
        /*0078*/ 	.byte	0x04, 0x17
        /*007a*/ 	.short	(.L_38 - .L_37)
.L_37:
        /*007c*/ 	.word	0x00000000
        /*0080*/ 	.short	0x0004
        /*0082*/ 	.short	0x0020
        /*0084*/ 	.byte	0x00, 0xf0, 0x11, 0x00


	//----- nvinfo : EIATTR_KPARAM_INFO
	.align		4
.L_38:
        /*0088*/ 	.byte	0x04, 0x17
        /*008a*/ 	.short	(.L_40 - .L_39)
.L_39:
        /*008c*/ 	.word	0x00000000
        /*0090*/ 	.short	0x0003
        /*0092*/ 	.short	0x0018
        /*0094*/ 	.byte	0x00, 0xf5, 0x21, 0x00


	//----- nvinfo : EIATTR_KPARAM_INFO
	.align		4
.L_40:
        /*0098*/ 	.byte	0x04, 0x17
        /*009a*/ 	.short	(.L_42 - .L_41)
.L_41:
        /*009c*/ 	.word	0x00000000
        /*00a0*/ 	.short	0x0002
        /*00a2*/ 	.short	0x0010
        /*00a4*/ 	.byte	0x00, 0xf5, 0x21, 0x00


	//----- nvinfo : EIATTR_KPARAM_INFO
	.align		4
.L_42:
        /*00a8*/ 	.byte	0x04, 0x17
        /*00aa*/ 	.short	(.L_44 - .L_43)
.L_43:
        /*00ac*/ 	.word	0x00000000
        /*00b0*/ 	.short	0x0001
        /*00b2*/ 	.short	0x0008
        /*00b4*/ 	.byte	0x00, 0xf5, 0x21, 0x00


	//----- nvinfo : EIATTR_KPARAM_INFO
	.align		4
.L_44:
        /*00b8*/ 	.byte	0x04, 0x17
        /*00ba*/ 	.short	(.L_46 - .L_45)
.L_45:
        /*00bc*/ 	.word	0x00000000
        /*00c0*/ 	.short	0x0000
        /*00c2*/ 	.short	0x0000
        /*00c4*/ 	.byte	0x00, 0xf5, 0x21, 0x00


	//----- nvinfo : EIATTR_SPARSE_MMA_MASK
	.align		4
.L_46:
        /*00c8*/ 	.byte	0x03, 0x50
        /*00ca*/ 	.short	0x0000


	//----- nvinfo : EIATTR_MAXREG_COUNT
	.align		4
        /*00cc*/ 	.byte	0x03, 0x1b
        /*00ce*/ 	.short	0x00ff


	//----- nvinfo : EIATTR_MERCURY_ISA_VERSION
	.align		4
        /*00d0*/ 	.byte	0x03, 0x5f
        /*00d2*/ 	.short	0x0101


	//----- nvinfo : EIATTR_VRC_CTA_INIT_COUNT
	.align		4
        /*00d4*/ 	.byte	0x02, 0x4a
	.zero		1
	.zero		1


	//----- nvinfo : EIATTR_EXIT_INSTR_OFFSETS
	.align		4
        /*00d8*/ 	.byte	0x04, 0x1c
        /*00da*/ 	.short	(.L_48 - .L_47)


	//   ....[0]....
.L_47:
        /*00dc*/ 	.word	0x000013e0


	//----- nvinfo : EIATTR_CRS_STACK_SIZE
	.align		4
.L_48:
        /*00e0*/ 	.byte	0x04, 0x1e
        /*00e2*/ 	.short	(.L_50 - .L_49)
.L_49:
        /*00e4*/ 	.word	0x00000000


	//----- nvinfo : EIATTR_CBANK_PARAM_SIZE
	.align		4
.L_50:
        /*00e8*/ 	.byte	0x03, 0x19
        /*00ea*/ 	.short	0x0058


	//----- nvinfo : EIATTR_PARAM_CBANK
	.align		4
        /*00ec*/ 	.byte	0x04, 0x0a
        /*00ee*/ 	.short	(.L_52 - .L_51)
	.align		4
.L_51:
        /*00f0*/ 	.word	index@(.nv.constant0._Z7DomlockPViS0_PiS1_iS1_iS1_iiS0_P17curandStateXORWOW)
        /*00f4*/ 	.short	0x0380
        /*00f6*/ 	.short	0x0058


	//----- nvinfo : EIATTR_SW_WAR
	.align		4
.L_52:
        /*00f8*/ 	.byte	0x04, 0x36
        /*00fa*/ 	.short	(.L_54 - .L_53)
.L_53:
        /*00fc*/ 	.word	0x00000008
.L_54:


//--------------------- .nv.info._Z12setup_kernelP17curandStateXORWOWm --------------------------
	.section	.nv.info._Z12setup_kernelP17curandStateXORWOWm,"",@"SHT_CUDA_INFO"
	.sectionflags	@""
	.align	4


	//----- nvinfo : EIATTR_CUDA_API_VERSION
	.align		4
        /*0000*/ 	.byte	0x04, 0x37
        /*0002*/ 	.short	(.L_56 - .L_55)
.L_55:
        /*0004*/ 	.word	0x00000082


	//----- nvinfo : EIATTR_KPARAM_INFO
	.align		4
.L_56:
        /*0008*/ 	.byte	0x04, 0x17
        /*000a*/ 	.short	(.L_58 - .L_57)
.L_57:
        /*000c*/ 	.word	0x00000000
        /*0010*/ 	.short	0x0001
        /*0012*/ 	.short	0x0008
        /*0014*/ 	.byte	0x00, 0xf0, 0x21, 0x00


	//----- nvinfo : EIATTR_KPARAM_INFO
	.align		4
.L_58:
        /*0018*/ 	.byte	0x04, 0x17
        /*001a*/ 	.short	(.L_60 - .L_59)
.L_59:
        /*001c*/ 	.word	0x00000000
        /*0020*/ 	.short	0x0000
        /*0022*/ 	.short	0x0000
        /*0024*/ 	.byte	0x00, 0xf5, 0x21, 0x00


	//----- nvinfo : EIATTR_SPARSE_MMA_MASK
	.align		4
.L_60:
        /*0028*/ 	.byte	0x03, 0x50
        /*002a*/ 	.short	0x0000


	//----- nvinfo : EIATTR_MAXREG_COUNT
	.align		4
        /*002c*/ 	.byte	0x03, 0x1b
        /*002e*/ 	.short	0x00ff


	//----- nvinfo : EIATTR_MERCURY_ISA_VERSION
	.align		4
        /*0030*/ 	.byte	0x03, 0x5f
        /*0032*/ 	.short	0x0101


	//----- nvinfo : EIATTR_VRC_CTA_INIT_COUNT
	.align		4
        /*0034*/ 	.byte	0x02, 0x4a
	.zero		1
	.zero		1


	//----- nvinfo : EIATTR_EXIT_INSTR_OFFSETS
	.align		4
        /*0038*/ 	.byte	0x04, 0x1c
        /*003a*/ 	.short	(.L_62 - .L_61)


	//   ....[0]....
.L_61:
        /*003c*/ 	.word	0x00000ed0


	//----- nvinfo : EIATTR_CRS_STACK_SIZE
	.align		4
.L_62:
        /*0040*/ 	.byte	0x04, 0x1e
        /*0042*/ 	.short	(.L_64 - .L_63)
.L_63:
        /*0044*/ 	.word	0x00000000


	//----- nvinfo : EIATTR_CBANK_PARAM_SIZE
	.align		4
.L_64:
        /*0048*/ 	.byte	0x03, 0x19
        /*004a*/ 	.short	0x0010


	//----- nvinfo : EIATTR_PARAM_CBANK
	.align		4
        /*004c*/ 	.byte	0x04, 0x0a
        /*004e*/ 	.short	(.L_66 - .L_65)
	.align		4
.L_65:
        /*0050*/ 	.word	index@(.nv.constant0._Z12setup_kernelP17curandStateXORWOWm)
        /*0054*/ 	.short	0x0380
        /*0056*/ 	.short	0x0010


	//----- nvinfo : EIATTR_SW_WAR
	.align		4
.L_66:
        /*0058*/ 	.byte	0x04, 0x36
        /*005a*/ 	.short	(.L_68 - .L_67)
.L_67:
        /*005c*/ 	.word	0x00000008
.L_68:


//--------------------- .nv.callgraph             --------------------------
	.section	.nv.callgraph,"",@"SHT_CUDA_CALLGRAPH"
	.align	4
	.sectionentsize	8
	.align		4
        /*0000*/ 	.word	0x00000000
	.align		4
        /*0004*/ 	.word	0xffffffff
	.align		4
        /*0008*/ 	.word	0x00000000
	.align		4
        /*000c*/ 	.word	0xfffffffe
	.align		4
        /*0010*/ 	.word	0x00000000
	.align		4
        /*0014*/ 	.word	0xfffffffd
	.align		4
        /*0018*/ 	.word	0x00000000
	.align		4
        /*001c*/ 	.word	0xfffffffc


//--------------------- .nv.constant4             --------------------------
	.section	.nv.constant4,"a",@progbits
	.align	8
	.align		8
.nv.constant4:
        /*0000*/ 	.dword	precalc_xorwow_matrix
	.align		8
        /*0008*/ 	.dword	precalc_xorwow_offset_matrix
	.align		8
        /*0010*/ 	.dword	mrg32k3aM1
	.align		8
        /*0018*/ 	.dword	mrg32k3aM2
	.align		8
        /*0020*/ 	.dword	mrg32k3aM1SubSeq
	.align		8
        /*0028*/ 	.dword	mrg32k3aM2SubSeq
	.align		8
        /*0030*/ 	.dword	mrg32k3aM1Seq
	.align		8
        /*0038*/ 	.dword	mrg32k3aM2Seq


//--------------------- .nv.constant3             --------------------------
	.section	.nv.constant3,"a",@progbits
	.align	8
.nv.constant3:
	.type		__cr_lgamma_table,@object
	.size		__cr_lgamma_table,(.L_8 - __cr_lgamma_table)
__cr_lgamma_table:
        /*0000*/ 	.byte	0x00, 0x00, 0x00, 0x00, 0x00, 0x00, 0x00, 0x00, 0x00, 0x00, 0x00, 0x00, 0x00, 0x00, 0x00, 0x00
        /*0010*/ 	.byte	0xef, 0x39, 0xfa, 0xfe, 0x42, 0x2e, 0xe6, 0x3f, 0x02, 0x20, 0x2a, 0xfa, 0x0b, 0xab, 0xfc, 0x3f
        /*0020*/ 	.byte	0xf9, 0x2c, 0x92, 0x7c, 0xa7, 0x6c, 0x09, 0x40, 0xc9, 0x79, 0x44, 0x3c, 0x64, 0x26, 0x13, 0x40
        /*0030*/ 	.byte	0xca, 0x01, 0xcf, 0x3a, 0x27, 0x51, 0x1a, 0x40, 0x30, 0xcc, 0x2d, 0xf3, 0xe1, 0x0c, 0x21, 0x40
        /*0040*/ 	.byte	0x0d, 0xb7, 0xfc, 0x82, 0x8e, 0x35, 0x25, 0x40
.L_8:


//--------------------- .text._Z7DomlockPViS0_PiS1_iS1_iS1_iiS0_P17curandStateXORWOW --------------------------
	.section	.text._Z7DomlockPViS0_PiS1_iS1_iS1_iiS0_P17curandStateXORWOW,"ax",@progbits
	.align	128
        .global         _Z7DomlockPViS0_PiS1_iS1_iS1_iiS0_P17curandStateXORWOW
        .type           _Z7DomlockPViS0_PiS1_iS1_iS1_iiS0_P17curandStateXORWOW,@function
        .size           _Z7DomlockPViS0_PiS1_iS1_iS1_iiS0_P17curandStateXORWOW,(.L_x_31 - _Z7DomlockPViS0_PiS1_iS1_iS1_iiS0_P17curandStateXORWOW)
        .other          _Z7DomlockPViS0_PiS1_iS1_iS1_iiS0_P17curandStateXORWOW,@"STO_CUDA_ENTRY STV_DEFAULT"
_Z7DomlockPViS0_PiS1_iS1_iS1_iiS0_P17curandStateXORWOW:
.text._Z7DomlockPViS0_PiS1_iS1_iS1_iiS0_P17curandStateXORWOW:
[----:B------:R-:W-:Y:S01]  /*0000*/  LDC R1, c[0x0][0x37c] ;  /* 0x0000df00ff017b82 */ /* 0x000fe20000000800 */
[----:B------:R-:W0:Y:S07]  /*0010*/  S2R R0, SR_TID.X ;  /* 0x0000000000007919 */ /* 0x000e2e0000002100 */
[----:B------:R-:W0:Y:S01]  /*0020*/  S2UR UR6, SR_CTAID.X ;  /* 0x00000000000679c3 */ /* 0x000e220000002500 */
[----:B------:R-:W1:Y:S07]  /*0030*/  LDCU.64 UR4, c[0x0][0x358] ;  /* 0x00006b00ff0477ac */ /* 0x000e6e0008000a00 */
[----:B------:R-:W0:Y:S08]  /*0040*/  LDC R5, c[0x0][0x360] ;  /* 0x0000d800ff057b82 */ /* 0x000e300000000800 */
[----:B------:R-:W2:Y:S08]  /*0050*/  LDC.64 R2, c[0x0][0x3d0] ;  /* 0x0000f400ff027b82 */ /* 0x000eb00000000a00 */
[----:B------:R-:W3:Y:S01]  /*0060*/  LDC R10, c[0x0][0x3c0] ;  /* 0x0000f000ff0a7b82 */ /* 0x000ee20000000800 */
[----:B0-----:R-:W-:-:S04]  /*0070*/  IMAD R0, R5, UR6, R0 ;  /* 0x0000000605007c24 */ /* 0x001fc8000f8e0200 */
[----:B--2---:R-:W-:-:S05]  /*0080*/  IMAD.WIDE R2, R0, 0x30, R2 ;  /* 0x0000003000027825 */ /* 0x004fca00078e0202 */
[----:B-1----:R-:W2:Y:S04]  /*0090*/  LDG.E.64 R6, desc[UR4][R2.64] ;  /* 0x0000000402067981 */ /* 0x002ea8000c1e1b00 */
[----:B------:R-:W4:Y:S04]  /*00a0*/  LDG.E.64 R4, desc[UR4][R2.64+0x10] ;  /* 0x0000100402047981 */ /* 0x000f28000c1e1b00 */
[----:B------:R-:W5:Y:S01]  /*00b0*/  LDG.E.64 R8, desc[UR4][R2.64+0x8] ;  /* 0x0000080402087981 */ /* 0x000f62000c1e1b00 */
[----:B---3--:R-:W-:-:S04]  /*00c0*/  IABS R11, R10 ;  /* 0x0000000a000b7213 */ /* 0x008fc80000000000 */
[----:B------:R-:W0:Y:S08]  /*00d0*/  I2F.RP R14, R11 ;  /* 0x0000000b000e7306 */ /* 0x000e300000209400 */
[----:B0-----:R-:W0:Y:S02]  /*00e0*/  MUFU.RCP R14, R14 ;  /* 0x0000000e000e7308 */ /* 0x001e240000001000 */
[----:B0-----:R-:W-:Y:S01]  /*00f0*/  VIADD R14, R14, 0xffffffe ;  /* 0x0ffffffe0e0e7836 */ /* 0x001fe20000000000 */
[----:B--2---:R-:W-:-:S04]  /*0100*/  SHF.R.U32.HI R12, RZ, 0x2, R7 ;  /* 0x00000002ff0c7819 */ /* 0x004fc80000011607 */
[----:B------:R-:W-:Y:S01]  /*0110*/  LOP3.LUT R7, R12, R7, RZ, 0x3c, !PT ;  /* 0x000000070c077212 */ /* 0x000fe200078e3cff */
[----:B----4-:R-:W-:Y:S01]  /*0120*/  IMAD.SHL.U32 R12, R5, 0x10, RZ ;  /* 0x00000010050c7824 */ /* 0x010fe200078e00ff */
[----:B------:R-:W-:Y:S02]  /*0130*/  SHF.R.U32.HI R20, RZ, 0x2, R5 ;  /* 0x00000002ff147819 */ /* 0x000fe40000011605 */
[----:B-----5:R-:W-:Y:S01]  /*0140*/  SHF.R.U32.HI R15, RZ, 0x2, R8 ;  /* 0x00000002ff0f7819 */ /* 0x020fe20000011608 */
[----:B------:R-:W-:Y:S01]  /*0150*/  IMAD.SHL.U32 R13, R7, 0x2, RZ ;  /* 0x00000002070d7824 */ /* 0x000fe200078e00ff */
[----:B------:R-:W-:Y:S02]  /*0160*/  SHF.R.U32.HI R16, RZ, 0x2, R9 ;  /* 0x00000002ff107819 */ /* 0x000fe40000011609 */
[----:B------:R-:W-:Y:S02]  /*0170*/  LOP3.LUT R8, R15, R8, RZ, 0x3c, !PT ;  /* 0x000000080f087212 */ /* 0x000fe400078e3cff */
[----:B------:R-:W-:-:S02]  /*0180*/  LOP3.LUT R12, R5, R12, R13, 0x96, !PT ;  /* 0x0000000c050c7212 */ /* 0x000fc400078e960d */
[----:B------:R-:W-:Y:S01]  /*0190*/  LOP3.LUT R9, R16, R9, RZ, 0x3c, !PT ;  /* 0x0000000910097212 */ /* 0x000fe200078e3cff */
[----:B------:R-:W-:Y:S01]  /*01a0*/  IMAD.SHL.U32 R13, R8, 0x2, RZ ;  /* 0x00000002080d7824 */ /* 0x000fe200078e00ff */
[----:B------:R-:W-:Y:S02]  /*01b0*/  LOP3.LUT R7, R12, R7, RZ, 0x3c, !PT ;  /* 0x000000070c077212 */ /* 0x000fe400078e3cff */
[----:B------:R-:W-:Y:S02]  /*01c0*/  SHF.R.U32.HI R15, RZ, 0x2, R4 ;  /* 0x00000002ff0f7819 */ /* 0x000fe40000011604 */
[----:B------:R-:W-:Y:S01]  /*01d0*/  LOP3.LUT R20, R20, R5, RZ, 0x3c, !PT ;  /* 0x0000000514147212 */ /* 0x000fe200078e3cff */
[----:B------:R-:W-:Y:S01]  /*01e0*/  IMAD.SHL.U32 R12, R7, 0x10, RZ ;  /* 0x00000010070c7824 */ /* 0x000fe200078e00ff */
[----:B------:R-:W-:Y:S02]  /*01f0*/  LOP3.LUT R18, R15, R4, RZ, 0x3c, !PT ;  /* 0x000000040f127212 */ /* 0x000fe400078e3cff */
[----:B------:R-:W-:-:S02]  /*0200*/  IADD3 R4, PT, PT, R6, 0x587c5, R7 ;  /* 0x000587c506047810 */ /* 0x000fc40007ffe007 */
[----:B------:R-:W-:Y:S01]  /*0210*/  LOP3.LUT R13, R7, R12, R13, 0x96, !PT ;  /* 0x0000000c070d7212 */ /* 0x000fe200078e960d */
[----:B------:R-:W-:Y:S01]  /*0220*/  IMAD.SHL.U32 R12, R9, 0x2, RZ ;  /* 0x00000002090c7824 */ /* 0x000fe200078e00ff */
[----:B------:R-:W-:Y:S02]  /*0230*/  I2FP.F32.U32 R15, R4 ;  /* 0x00000004000f7245 */ /* 0x000fe40000201000 */
[----:B------:R-:W-:-:S04]  /*0240*/  LOP3.LUT R8, R13, R8, RZ, 0x3c, !PT ;  /* 0x000000080d087212 */ /* 0x000fc800078e3cff */
[----:B------:R-:W-:Y:S01]  /*0250*/  IADD3 R4, PT, PT, R6, 0xb0f8a, R8 ;  /* 0x000b0f8a06047810 */ /* 0x000fe20007ffe008 */
[----:B------:R-:W-:-:S03]  /*0260*/  IMAD.SHL.U32 R13, R8, 0x10, RZ ;  /* 0x00000010080d7824 */ /* 0x000fc600078e00ff */
[----:B------:R-:W-:Y:S02]  /*0270*/  I2FP.F32.U32 R17, R4 ;  /* 0x0000000400117245 */ /* 0x000fe40000201000 */
[----:B------:R-:W-:Y:S01]  /*0280*/  LOP3.LUT R12, R8, R13, R12, 0x96, !PT ;  /* 0x0000000d080c7212 */ /* 0x000fe200078e960c */
[----:B------:R-:W-:-:S03]  /*0290*/  IMAD.SHL.U32 R13, R18, 0x2, RZ ;  /* 0x00000002120d7824 */ /* 0x000fc600078e00ff */
[----:B------:R-:W-:Y:S01]  /*02a0*/  LOP3.LUT R9, R12, R9, RZ, 0x3c, !PT ;  /* 0x000000090c097212 */ /* 0x000fe200078e3cff */
[----:B------:R-:W-:-:S03]  /*02b0*/  IMAD.MOV.U32 R12, RZ, RZ, 0x2f800000 ;  /* 0x2f800000ff0c7424 */ /* 0x000fc600078e00ff */
[----:B------:R-:W-:Y:S01]  /*02c0*/  SHF.L.U32 R16, R9, 0x4, RZ ;  /* 0x0000000409107819 */ /* 0x000fe200000006ff */
[-C--:B------:R-:W-:Y:S01]  /*02d0*/  FFMA R15, R15, R12.reuse, 1.1641532182693481445e-10 ;  /* 0x2f0000000f0f7423 */ /* 0x080fe2000000000c */
[----:B------:R-:W-:Y:S01]  /*02e0*/  FFMA R17, R17, R12, 1.1641532182693481445e-10 ;  /* 0x2f00000011117423 */ /* 0x000fe2000000000c */
[----:B------:R-:W-:Y:S01]  /*02f0*/  IADD3 R5, PT, PT, R6, 0x10974f, R9 ;  /* 0x0010974f06057810 */ /* 0x000fe20007ffe009 */
[----:B------:R0:W-:Y:S01]  /*0300*/  STG.E.64 desc[UR4][R2.64+0x8], R8 ;  /* 0x0000080802007986 */ /* 0x0001e2000c101b04 */
[----:B------:R-:W-:Y:S01]  /*0310*/  LOP3.LUT R19, R9, R16, R13, 0x96, !PT ;  /* 0x0000001009137212 */ /* 0x000fe200078e960d */
[----:B------:R-:W-:Y:S01]  /*0320*/  FMUL R16, R15, 10000000 ;  /* 0x4b1896800f107820 */ /* 0x000fe20000400000 */
[----:B------:R-:W-:Y:S01]  /*0330*/  FMUL R15, R17, 10000000 ;  /* 0x4b189680110f7820 */ /* 0x000fe20000400000 */
[----:B------:R-:W-:Y:S01]  /*0340*/  I2FP.F32.U32 R5, R5 ;  /* 0x0000000500057245 */ /* 0x000fe20000201000 */
[----:B------:R1:W2:Y:S01]  /*0350*/  F2I.FTZ.U32.TRUNC.NTZ R13, R14 ;  /* 0x0000000e000d7305 */ /* 0x0002a2000021f000 */
[----:B------:R-:W-:Y:S01]  /*0360*/  LOP3.LUT R4, R19, R18, RZ, 0x3c, !PT ;  /* 0x0000001213047212 */ /* 0x000fe200078e3cff */
[----:B------:R-:W-:-:S04]  /*0370*/  IMAD.SHL.U32 R18, R20, 0x2, RZ ;  /* 0x0000000214127824 */ /* 0x000fc800078e00ff */
[C---:B------:R-:W-:Y:S02]  /*0380*/  IMAD.SHL.U32 R17, R4.reuse, 0x10, RZ ;  /* 0x0000001004117824 */ /* 0x040fe400078e00ff */
[----:B------:R-:W3:Y:S01]  /*0390*/  F2I.TRUNC.NTZ R16, R16 ;  /* 0x0000001000107305 */ /* 0x000ee2000020f100 */
[----:B-1----:R-:W-:Y:S01]  /*03a0*/  FFMA R14, R5, R12, 1.1641532182693481445e-10 ;  /* 0x2f000000050e7423 */ /* 0x002fe2000000000c */
[----:B0-----:R-:W0:Y:S01]  /*03b0*/  LDC.64 R8, c[0x0][0x390] ;  /* 0x0000e400ff087b82 */ /* 0x001e220000000a00 */
[----:B------:R-:W-:Y:S02]  /*03c0*/  LOP3.LUT R17, R4, R17, R18, 0x96, !PT ;  /* 0x0000001104117212 */ /* 0x000fe400078e9612 */
[C---:B------:R-:W-:Y:S01]  /*03d0*/  IADD3 R18, PT, PT, R6.reuse, 0x161f14, R4 ;  /* 0x00161f1406127810 */ /* 0x040fe20007ffe004 */
[----:B------:R-:W-:Y:S01]  /*03e0*/  VIADD R6, R6, 0x1ba6d9 ;  /* 0x001ba6d906067836 */ /* 0x000fe20000000000 */
[----:B------:R-:W-:Y:S01]  /*03f0*/  LOP3.LUT R5, R17, R20, RZ, 0x3c, !PT ;  /* 0x0000001411057212 */ /* 0x000fe200078e3cff */
[----:B------:R-:W-:Y:S01]  /*0400*/  FMUL R17, R14, 10000000 ;  /* 0x4b1896800e117820 */ /* 0x000fe20000400000 */
[----:B------:R-:W-:Y:S01]  /*0410*/  I2FP.F32.U32 R19, R18 ;  /* 0x0000001200137245 */ /* 0x000fe20000201000 */
[----:B--2---:R-:W-:Y:S01]  /*0420*/  IMAD.MOV R18, RZ, RZ, -R13 ;  /* 0x000000ffff127224 */ /* 0x004fe200078e0a0d */
[----:B------:R-:W1:Y:S01]  /*0430*/  F2I.TRUNC.NTZ R15, R15 ;  /* 0x0000000f000f7305 */ /* 0x000e62000020f100 */
[----:B------:R-:W-:Y:S01]  /*0440*/  IMAD.IADD R14, R5, 0x1, R6 ;  /* 0x00000001050e7824 */ /* 0x000fe200078e0206 */
[----:B------:R2:W-:Y:S01]  /*0450*/  STG.E.64 desc[UR4][R2.64], R6 ;  /* 0x0000000602007986 */ /* 0x0005e2000c101b04 */
[----:B------:R-:W-:Y:S01]  /*0460*/  FFMA R19, R19, R12, 1.1641532182693481445e-10 ;  /* 0x2f00000013137423 */ /* 0x000fe2000000000c */
[----:B---3--:R-:W-:-:S02]  /*0470*/  IABS R26, R16 ;  /* 0x00000010001a7213 */ /* 0x008fc40000000000 */
[----:B------:R-:W-:Y:S01]  /*0480*/  I2FP.F32.U32 R21, R14 ;  /* 0x0000000e00157245 */ /* 0x000fe20000201000 */
[----:B------:R-:W-:Y:S01]  /*0490*/  FMUL R14, R19, 10000000 ;  /* 0x4b189680130e7820 */ /* 0x000fe20000400000 */
[----:B------:R-:W-:Y:S01]  /*04a0*/  IMAD R19, R18, R11, RZ ;  /* 0x0000000b12137224 */ /* 0x000fe200078e02ff */
[----:B------:R-:W3:Y:S01]  /*04b0*/  F2I.TRUNC.NTZ R17, R17 ;  /* 0x0000001100117305 */ /* 0x000ee2000020f100 */
[----:B------:R-:W-:Y:S01]  /*04c0*/  ISETP.GE.AND P6, PT, R16, RZ, PT ;  /* 0x000000ff1000720c */ /* 0x000fe20003fc6270 */
[----:B------:R-:W-:Y:S01]  /*04d0*/  FFMA R21, R21, R12, 1.1641532182693481445e-10 ;  /* 0x2f00000015157423 */ /* 0x000fe2000000000c */
[----:B------:R-:W-:Y:S01]  /*04e0*/  IMAD.MOV.U32 R12, RZ, RZ, RZ ;  /* 0x000000ffff0c7224 */ /* 0x000fe200078e00ff */
[----:B------:R4:W-:Y:S03]  /*04f0*/  STG.E.64 desc[UR4][R2.64+0x10], R4 ;  /* 0x0000100402007986 */ /* 0x0009e6000c101b04 */
[----:B------:R-:W-:-:S04]  /*0500*/  IMAD.HI.U32 R13, R13, R19, R12 ;  /* 0x000000130d0d7227 */ /* 0x000fc800078e000c */
[----:B------:R-:W-:Y:S01]  /*0510*/  FMUL R12, R21, 10000000 ;  /* 0x4b189680150c7820 */ /* 0x000fe20000400000 */
[----:B------:R-:W5:Y:S01]  /*0520*/  F2I.TRUNC.NTZ R14, R14 ;  /* 0x0000000e000e7305 */ /* 0x000f62000020f100 */
[----:B-1----:R-:W-:Y:S01]  /*0530*/  IABS R19, R15 ;  /* 0x0000000f00137213 */ /* 0x002fe20000000000 */
[----:B--2---:R-:W1:Y:S01]  /*0540*/  LDC.64 R6, c[0x0][0x398] ;  /* 0x0000e600ff067b82 */ /* 0x004e620000000a00 */
[----:B------:R-:W-:Y:S01]  /*0550*/  IMAD.HI.U32 R18, R13, R26, RZ ;  /* 0x0000001a0d127227 */ /* 0x000fe200078e00ff */
[----:B---3--:R-:W-:-:S04]  /*0560*/  IABS R20, R17 ;  /* 0x0000001100147213 */ /* 0x008fc80000000000 */
[----:B------:R-:W2:Y:S01]  /*0570*/  F2I.TRUNC.NTZ R12, R12 ;  /* 0x0000000c000c7305 */ /* 0x000ea2000020f100 */
[----:B------:R-:W-:Y:S01]  /*0580*/  IADD3 R18, PT, PT, -R18, RZ, RZ ;  /* 0x000000ff12127210 */ /* 0x000fe20007ffe1ff */
[----:B------:R-:W-:Y:S01]  /*0590*/  IMAD.HI.U32 R21, R13, R20, RZ ;  /* 0x000000140d157227 */ /* 0x000fe200078e00ff */
[----:B------:R-:W-:-:S03]  /*05a0*/  ISETP.GE.AND P5, PT, R17, RZ, PT ;  /* 0x000000ff1100720c */ /* 0x000fc60003fa6270 */
[C---:B------:R-:W-:Y:S01]  /*05b0*/  IMAD R26, R11.reuse, R18, R26 ;  /* 0x000000120b1a7224 */ /* 0x040fe200078e021a */
[----:B-----5:R-:W-:Y:S01]  /*05c0*/  IABS R22, R14 ;  /* 0x0000000e00167213 */ /* 0x020fe20000000000 */
[----:B------:R-:W-:Y:S02]  /*05d0*/  IMAD.MOV.U32 R18, RZ, RZ, R19 ;  /* 0x000000ffff127224 */ /* 0x000fe400078e0013 */
[----:B------:R-:W-:Y:S01]  /*05e0*/  IMAD.MOV R21, RZ, RZ, -R21 ;  /* 0x000000ffff157224 */ /* 0x000fe200078e0a15 */
[----:B------:R-:W-:Y:S01]  /*05f0*/  ISETP.GT.U32.AND P0, PT, R11, R26, PT ;  /* 0x0000001a0b00720c */ /* 0x000fe20003f04070 */
[----:B------:R-:W-:Y:S01]  /*0600*/  IMAD.HI.U32 R19, R13, R18, RZ ;  /* 0x000000120d137227 */ /* 0x000fe200078e00ff */
[----:B--2---:R-:W-:-:S03]  /*0610*/  IABS R24, R12 ;  /* 0x0000000c00187213 */ /* 0x004fc60000000000 */
[----:B------:R-:W-:Y:S02]  /*0620*/  IMAD.MOV R19, RZ, RZ, -R19 ;  /* 0x000000ffff137224 */ /* 0x000fe400078e0a13 */
[----:B------:R-:W-:-:S04]  /*0630*/  IMAD.HI.U32 R23, R13, R22, RZ ;  /* 0x000000160d177227 */ /* 0x000fc800078e00ff */
[----:B------:R-:W-:Y:S02]  /*0640*/  IMAD R18, R11, R19, R18 ;  /* 0x000000130b127224 */ /* 0x000fe400078e0212 */
[----:B------:R-:W-:-:S03]  /*0650*/  IMAD.HI.U32 R13, R13, R24, RZ ;  /* 0x000000180d0d7227 */ /* 0x000fc600078e00ff */
[C---:B------:R-:W-:Y:S01]  /*0660*/  ISETP.GT.U32.AND P1, PT, R11.reuse, R18, PT ;  /* 0x000000120b00720c */ /* 0x040fe20003f24070 */
[C---:B------:R-:W-:Y:S02]  /*0670*/  IMAD R20, R11.reuse, R21, R20 ;  /* 0x000000150b147224 */ /* 0x040fe400078e0214 */
[----:B------:R-:W-:Y:S02]  /*0680*/  @!P0 IMAD.IADD R26, R26, 0x1, -R11 ;  /* 0x000000011a1a8824 */ /* 0x000fe400078e0a0b */
[----:B------:R-:W-:Y:S01]  /*0690*/  IMAD.MOV R23, RZ, RZ, -R23 ;  /* 0x000000ffff177224 */ /* 0x000fe200078e0a17 */
[C---:B------:R-:W-:Y:S01]  /*06a0*/  ISETP.GT.U32.AND P4, PT, R11.reuse, R20, PT ;  /* 0x000000140b00720c */ /* 0x040fe20003f84070 */
[----:B------:R-:W-:Y:S01]  /*06b0*/  IMAD.MOV R13, RZ, RZ, -R13 ;  /* 0x000000ffff0d7224 */ /* 0x000fe200078e0a0d */
[C---:B------:R-:W-:Y:S01]  /*06c0*/  ISETP.GT.U32.AND P0, PT, R11.reuse, R26, PT ;  /* 0x0000001a0b00720c */ /* 0x040fe20003f04070 */
[C---:B------:R-:W-:Y:S02]  /*06d0*/  IMAD R22, R11.reuse, R23, R22 ;  /* 0x000000170b167224 */ /* 0x040fe400078e0216 */
[----:B------:R-:W-:Y:S01]  /*06e0*/  IMAD R24, R11, R13, R24 ;  /* 0x0000000d0b187224 */ /* 0x000fe200078e0218 */
[----:B------:R-:W-:-:S02]  /*06f0*/  LOP3.LUT R13, RZ, R10, RZ, 0x33, !PT ;  /* 0x0000000aff0d7212 */ /* 0x000fc400078e33ff */
[C---:B------:R-:W-:Y:S02]  /*0700*/  ISETP.GT.U32.AND P2, PT, R11.reuse, R22, PT ;  /* 0x000000160b00720c */ /* 0x040fe40003f44070 */
[C---:B------:R-:W-:Y:S02]  /*0710*/  ISETP.GT.U32.AND P3, PT, R11.reuse, R24, PT ;  /* 0x000000180b00720c */ /* 0x040fe40003f64070 */
[----:B------:R-:W-:Y:S01]  /*0720*/  @!P1 IADD3 R18, PT, PT, R18, -R11, RZ ;  /* 0x8000000b12129210 */ /* 0x000fe20007ffe0ff */
[--C-:B------:R-:W-:Y:S02]  /*0730*/  @!P4 IMAD.IADD R20, R20, 0x1, -R11.reuse ;  /* 0x000000011414c824 */ /* 0x100fe400078e0a0b */
[--C-:B------:R-:W-:Y:S01]  /*0740*/  @!P0 IMAD.IADD R26, R26, 0x1, -R11.reuse ;  /* 0x000000011a1a8824 */ /* 0x100fe200078e0a0b */
[C---:B------:R-:W-:Y:S02]  /*0750*/  ISETP.GT.U32.AND P0, PT, R11.reuse, R18, PT ;  /* 0x000000120b00720c */ /* 0x040fe40003f04070 */
[----:B------:R-:W-:Y:S01]  /*0760*/  ISETP.GT.U32.AND P1, PT, R11, R20, PT ;  /* 0x000000140b00720c */ /* 0x000fe20003f24070 */
[----:B------:R-:W-:Y:S01]  /*0770*/  @!P6 IMAD.MOV R26, RZ, RZ, -R26 ;  /* 0x000000ffff1ae224 */ /* 0x000fe200078e0a1a */
[----:B------:R-:W-:Y:S01]  /*0780*/  ISETP.GE.AND P6, PT, R14, RZ, PT ;  /* 0x000000ff0e00720c */ /* 0x000fe20003fc6270 */
[--C-:B------:R-:W-:Y:S01]  /*0790*/  @!P2 IMAD.IADD R22, R22, 0x1, -R11.reuse ;  /* 0x000000011616a824 */ /* 0x100fe200078e0a0b */
[----:B------:R-:W-:Y:S01]  /*07a0*/  ISETP.GE.AND P2, PT, R15, RZ, PT ;  /* 0x000000ff0f00720c */ /* 0x000fe20003f46270 */
[----:B------:R-:W-:-:S03]  /*07b0*/  @!P3 IMAD.IADD R24, R24, 0x1, -R11 ;  /* 0x000000011818b824 */ /* 0x000fc600078e0a0b */
[C---:B------:R-:W-:Y:S02]  /*07c0*/  ISETP.GT.U32.AND P3, PT, R11.reuse, R22, PT ;  /* 0x000000160b00720c */ /* 0x040fe40003f64070 */
[----:B------:R-:W-:Y:S01]  /*07d0*/  ISETP.GT.U32.AND P4, PT, R11, R24, PT ;  /* 0x000000180b00720c */ /* 0x000fe20003f84070 */
[--C-:B------:R-:W-:Y:S01]  /*07e0*/  @!P0 IMAD.IADD R18, R18, 0x1, -R11.reuse ;  /* 0x0000000112128824 */ /* 0x100fe200078e0a0b */
[----:B------:R-:W-:Y:S02]  /*07f0*/  ISETP.GE.AND P0, PT, R12, RZ, PT ;  /* 0x000000ff0c00720c */ /* 0x000fe40003f06270 */
[----:B------:R-:W-:Y:S02]  /*0800*/  @!P1 IADD3 R20, PT, PT, R20, -R11, RZ ;  /* 0x8000000b14149210 */ /* 0x000fe40007ffe0ff */
[----:B------:R-:W-:Y:S01]  /*0810*/  ISETP.NE.AND P1, PT, R10, RZ, PT ;  /* 0x000000ff0a00720c */ /* 0x000fe20003f25270 */
[----:B------:R-:W-:Y:S02]  /*0820*/  @!P2 IMAD.MOV R18, RZ, RZ, -R18 ;  /* 0x000000ffff12a224 */ /* 0x000fe400078e0a12 */
[----:B------:R-:W-:Y:S01]  /*0830*/  @!P5 IMAD.MOV R20, RZ, RZ, -R20 ;  /* 0x000000ffff14d224 */ /* 0x000fe200078e0a14 */
[C---:B------:R-:W-:Y:S01]  /*0840*/  SEL R21, R13.reuse, R26, !P1 ;  /* 0x0000001a0d157207 */ /* 0x040fe20004800000 */
[--C-:B------:R-:W-:Y:S01]  /*0850*/  @!P3 IMAD.IADD R22, R22, 0x1, -R11.reuse ;  /* 0x000000011616b824 */ /* 0x100fe200078e0a0b */
[C---:B------:R-:W-:Y:S01]  /*0860*/  SEL R23, R13.reuse, R18, !P1 ;  /* 0x000000120d177207 */ /* 0x040fe20004800000 */
[----:B------:R-:W-:Y:S01]  /*0870*/  @!P4 IMAD.IADD R24, R24, 0x1, -R11 ;  /* 0x000000011818c824 */ /* 0x000fe200078e0a0b */
[----:B------:R-:W-:Y:S01]  /*0880*/  SEL R11, R13, R20, !P1 ;  /* 0x000000140d0b7207 */ /* 0x000fe20004800000 */
[----:B------:R-:W-:-:S02]  /*0890*/  @!P6 IMAD.MOV R22, RZ, RZ, -R22 ;  /* 0x000000ffff16e224 */ /* 0x000fc400078e0a16 */
[----:B------:R-:W-:Y:S02]  /*08a0*/  @!P0 IMAD.MOV R24, RZ, RZ, -R24 ;  /* 0x000000ffff188224 */ /* 0x000fe400078e0a18 */
[--C-:B-1----:R-:W-:Y:S01]  /*08b0*/  IMAD.WIDE R26, R23, 0x4, R6.reuse ;  /* 0x00000004171a7825 */ /* 0x102fe200078e0206 */
[C---:B----4-:R-:W-:Y:S02]  /*08c0*/  SEL R5, R13.reuse, R22, !P1 ;  /* 0x000000160d057207 */ /* 0x050fe40004800000 */
[----:B------:R-:W-:Y:S01]  /*08d0*/  SEL R3, R13, R24, !P1 ;  /* 0x000000180d037207 */ /* 0x000fe20004800000 */
[--C-:B------:R-:W-:Y:S01]  /*08e0*/  IMAD.WIDE R18, R11, 0x4, R6.reuse ;  /* 0x000000040b127825 */ /* 0x100fe200078e0206 */
[----:B------:R-:W2:Y:S03]  /*08f0*/  LDG.E R17, desc[UR4][R26.64] ;  /* 0x000000041a117981 */ /* 0x000ea6000c1e1900 */
[----:B------:R-:W-:Y:S01]  /*0900*/  IMAD.WIDE R24, R21, 0x4, R6 ;  /* 0x0000000415187825 */ /* 0x000fe200078e0206 */
[----:B------:R-:W2:Y:S03]  /*0910*/  LDG.E R4, desc[UR4][R18.64] ;  /* 0x0000000412047981 */ /* 0x000ea6000c1e1900 */
[--C-:B0-----:R-:W-:Y:S01]  /*0920*/  IMAD.WIDE R22, R23, 0x4, R8.reuse ;  /* 0x0000000417167825 */ /* 0x101fe200078e0208 */
[----:B------:R-:W2:Y:S03]  /*0930*/  LDG.E R2, desc[UR4][R24.64] ;  /* 0x0000000418027981 */ /* 0x000ea6000c1e1900 */
[----:B------:R-:W-:-:S02]  /*0940*/  IMAD.WIDE R10, R11, 0x4, R8 ;  /* 0x000000040b0a7825 */ /* 0x000fc400078e0208 */
[----:B------:R-:W3:Y:S02]  /*0950*/  LDG.E R23, desc[UR4][R22.64] ;  /* 0x0000000416177981 */ /* 0x000ee4000c1e1900 */
[----:B------:R-:W-:Y:S02]  /*0960*/  IMAD.WIDE R20, R21, 0x4, R8 ;  /* 0x0000000415147825 */ /* 0x000fe400078e0208 */
[----:B------:R-:W3:Y:S02]  /*0970*/  LDG.E R10, desc[UR4][R10.64] ;  /* 0x000000040a0a7981 */ /* 0x000ee4000c1e1900 */
[C---:B------:R-:W-:Y:S02]  /*0980*/  IMAD.WIDE R12, R5.reuse, 0x4, R6 ;  /* 0x00000004050c7825 */ /* 0x040fe400078e0206 */
[----:B------:R-:W3:Y:S02]  /*0990*/  LDG.E R16, desc[UR4][R20.64] ;  /* 0x0000000414107981 */ /* 0x000ee4000c1e1900 */
[----:B------:R-:W-:-:S02]  /*09a0*/  IMAD.WIDE R14, R5, 0x4, R8 ;  /* 0x00000004050e7825 */ /* 0x000fc400078e0208 */
[----:B------:R-:W4:Y:S02]  /*09b0*/  LDG.E R13, desc[UR4][R12.64] ;  /* 0x000000040c0d7981 */ /* 0x000f24000c1e1900 */
[C---:B------:R-:W-:Y:S02]  /*09c0*/  IMAD.WIDE R6, R3.reuse, 0x4, R6 ;  /* 0x0000000403067825 */ /* 0x040fe400078e0206 */
[----:B------:R-:W5:Y:S02]  /*09d0*/  LDG.E R14, desc[UR4][R14.64] ;  /* 0x000000040e0e7981 */ /* 0x000f64000c1e1900 */
[----:B------:R-:W-:Y:S02]  /*09e0*/  IMAD.WIDE R8, R3, 0x4, R8 ;  /* 0x0000000403087825 */ /* 0x000fe400078e0208 */
[----:B------:R-:W4:Y:S04]  /*09f0*/  LDG.E R6, desc[UR4][R6.64] ;  /* 0x0000000406067981 */ /* 0x000f28000c1e1900 */
[----:B------:R-:W5:Y:S01]  /*0a00*/  LDG.E R8, desc[UR4][R8.64] ;  /* 0x0000000408087981 */ /* 0x000f62000c1e1900 */
[----:B------:R-:W0:Y:S01]  /*0a10*/  LDCU UR6, c[0x0][0x3c4] ;  /* 0x00007880ff0677ac */ /* 0x000e220008000800 */
[----:B------:R-:W-:Y:S01]  /*0a20*/  BSSY.RECONVERGENT B0, `(.L_x_0) ;  /* 0x0000039000007945 */ /* 0x000fe20003800200 */
[----:B0-----:R-:W-:-:S02]  /*0a30*/  MOV R5, UR6 ;  /* 0x0000000600057c02 */ /* 0x001fc40008000f00 */
[----:B--2---:R-:W-:Y:S02]  /*0a40*/  VIMNMX3 R2, R17, R2, R4, !PT ;  /* 0x000000021102720f */ /* 0x004fe40007800104 */
[----:B---3--:R-:W-:Y:S02]  /*0a50*/  VIMNMX3 R3, R23, R16, R10, PT ;  /* 0x000000101703720f */ /* 0x008fe4000380010a */
[----:B----4-:R-:W-:Y:S02]  /*0a60*/  VIMNMX3 R2, R13, R2, R6, !PT ;  /* 0x000000020d02720f */ /* 0x010fe40007800106 */
[----:B-----5:R-:W-:-:S07]  /*0a70*/  VIMNMX3 R3, R14, R3, R8, PT ;  /* 0x000000030e03720f */ /* 0x020fce0003800108 */
.L_x_8:
[----:B------:R-:W-:Y:S01]  /*0a80*/  BSSY.RECONVERGENT B1, `(.L_x_1) ;  /* 0x000002b000017945 */ /* 0x000fe20003800200 */
.L_x_7:
[----:B------:R-:W0:Y:S02]  /*0a90*/  LDC.64 R8, c[0x0][0x3b8] ;  /* 0x0000ee00ff087b82 */ /* 0x000e240000000a00 */
[----:B0-----:R-:W-:-:S05]  /*0aa0*/  IMAD.WIDE R8, R5, 0x4, R8 ;  /* 0x0000000405087825 */ /* 0x001fca00078e0208 */
[----:B------:R-:W2:Y:S04]  /*0ab0*/  LDG.E R4, desc[UR4][R8.64+0x4] ;  /* 0x0000040408047981 */ /* 0x000ea8000c1e1900 */
[----:B------:R-:W2:Y:S01]  /*0ac0*/  LDG.E R7, desc[UR4][R8.64] ;  /* 0x0000000408077981 */ /* 0x000ea2000c1e1900 */
[----:B------:R-:W-:Y:S01]  /*0ad0*/  BSSY.RECONVERGENT B2, `(.L_x_2) ;  /* 0x000001d000027945 */ /* 0x000fe20003800200 */
[--C-:B------:R-:W-:Y:S02]  /*0ae0*/  IMAD.MOV.U32 R6, RZ, RZ, R5.reuse ;  /* 0x000000ffff067224 */ /* 0x100fe400078e0005 */
[----:B------:R-:W-:Y:S02]  /*0af0*/  IMAD.MOV.U32 R17, RZ, RZ, R5 ;  /* 0x000000ffff117224 */ /* 0x000fe400078e0005 */
[----:B--2---:R-:W-:-:S05]  /*0b00*/  IMAD.IADD R19, R4, 0x1, -R7 ;  /* 0x0000000104137824 */ /* 0x004fca00078e0a07 */
[----:B------:R-:W-:-:S13]  /*0b10*/  ISETP.GE.AND P0, PT, R19, 0x1, PT ;  /* 0x000000011300780c */ /* 0x000fda0003f06270 */
[----:B------:R-:W-:Y:S05]  /*0b20*/  @!P0 BRA `(.L_x_3) ;  /* 0x00000000005c8947 */ /* 0x000fea0003800000 */
[----:B------:R-:W0:Y:S01]  /*0b30*/  LDC.64 R8, c[0x0][0x390] ;  /* 0x0000e400ff087b82 */ /* 0x000e220000000a00 */
[----:B------:R-:W-:-:S07]  /*0b40*/  IMAD.MOV.U32 R4, RZ, RZ, RZ ;  /* 0x000000ffff047224 */ /* 0x000fce00078e00ff */
[----:B------:R-:W1:Y:S08]  /*0b50*/  LDC.64 R10, c[0x0][0x398] ;  /* 0x0000e600ff0a7b82 */ /* 0x000e700000000a00 */
[----:B------:R-:W2:Y:S02]  /*0b60*/  LDC.64 R12, c[0x0][0x3a8] ;  /* 0x0000ea00ff0c7b82 */ /* 0x000ea40000000a00 */
.L_x_6:
[----:B------:R-:W-:-:S04]  /*0b70*/  IMAD.IADD R15, R7, 0x1, R4 ;  /* 0x00000001070f7824 */ /* 0x000fc800078e0204 */
[----:B--2---:R-:W-:-:S05]  /*0b80*/  IMAD.WIDE R14, R15, 0x4, R12 ;  /* 0x000000040f0e7825 */ /* 0x004fca00078e020c */
[----:B------:R-:W0:Y:S02]  /*0b90*/  LDG.E R21, desc[UR4][R14.64] ;  /* 0x000000040e157981 */ /* 0x000e24000c1e1900 */
[----:B0-----:R-:W-:-:S06]  /*0ba0*/  IMAD.WIDE R16, R21, 0x4, R8 ;  /* 0x0000000415107825 */ /* 0x001fcc00078e0208 */
[----:B------:R-:W2:Y:S01]  /*0bb0*/  LDG.E R16, desc[UR4][R16.64] ;  /* 0x0000000410107981 */ /* 0x000ea2000c1e1900 */
[----:B------:R-:W-:Y:S01]  /*0bc0*/  BSSY.RELIABLE B3, `(.L_x_4) ;  /* 0x0000009000037945 */ /* 0x000fe20003800100 */
[----:B--2---:R-:W-:-:S13]  /*0bd0*/  ISETP.GT.AND P0, PT, R16, R3, PT ;  /* 0x000000031000720c */ /* 0x004fda0003f04270 */
[----:B------:R-:W-:Y:S05]  /*0be0*/  @P0 BRA `(.L_x_5) ;  /* 0x0000000000180947 */ /* 0x000fea0003800000 */
[----:B-1----:R-:W-:-:S06]  /*0bf0*/  IMAD.WIDE R14, R21, 0x4, R10 ;  /* 0x00000004150e7825 */ /* 0x002fcc00078e020a */
[----:B------:R-:W2:Y:S01]  /*0c00*/  LDG.E R15, desc[UR4][R14.64] ;  /* 0x000000040e0f7981 */ /* 0x000ea2000c1e1900 */
[----:B------:R-:W-:Y:S01]  /*0c10*/  IMAD.MOV.U32 R17, RZ, RZ, R21 ;  /* 0x000000ffff117224 */ /* 0x000fe200078e0015 */
[----:B--2---:R-:W-:-:S13]  /*0c20*/  ISETP.GE.AND P0, PT, R15, R2, PT ;  /* 0x000000020f00720c */ /* 0x004fda0003f06270 */
[----:B------:R-:W-:Y:S05]  /*0c30*/  @P0 BREAK.RELIABLE B3 ;  /* 0x0000000000030942 */ /* 0x000fea0003800100 */
[----:B------:R-:W-:Y:S05]  /*0c40*/  @P0 BRA `(.L_x_3) ;  /* 0x0000000000140947 */ /* 0x000fea0003800000 */
.L_x_5:
[----:B------:R-:W-:Y:S05]  /*0c50*/  BSYNC.RELIABLE B3 ;  /* 0x0000000000037941 */ /* 0x000fea0003800100 */
.L_x_4:
[----:B------:R-:W-:-:S04]  /*0c60*/  IADD3 R4, PT, PT, R4, 0x1, RZ ;  /* 0x0000000104047810 */ /* 0x000fc80007ffe0ff */
[----:B------:R-:W-:-:S13]  /*0c70*/  ISETP.NE.AND P0, PT, R4, R19, PT ;  /* 0x000000130400720c */ /* 0x000fda0003f05270 */
[----:B------:R-:W-:Y:S05]  /*0c80*/  @P0 BRA `(.L_x_6) ;  /* 0xfffffffc00b80947 */ /* 0x000fea000383ffff */
[----:B------:R-:W-:-:S07]  /*0c90*/  IMAD.MOV.U32 R17, RZ, RZ, R5 ;  /* 0x000000ffff117224 */ /* 0x000fce00078e0005 */
.L_x_3:
[----:B------:R-:W-:Y:S05]  /*0ca0*/  BSYNC.RECONVERGENT B2 ;  /* 0x0000000000027941 */ /* 0x000fea0003800200 */
.L_x_2:
[----:B-1----:R-:W0:Y:S02]  /*0cb0*/  LDC.64 R10, c[0x0][0x390] ;  /* 0x0000e400ff0a7b82 */ /* 0x002e240000000a00 */
[----:B0-----:R-:W-:-:S04]  /*0cc0*/  IMAD.WIDE R8, R5, 0x4, R10 ;  /* 0x0000000405087825 */ /* 0x001fc800078e020a */
[----:B------:R-:W-:Y:S01]  /*0cd0*/  IMAD.WIDE R10, R17, 0x4, R10 ;  /* 0x00000004110a7825 */ /* 0x000fe200078e020a */
[----:B------:R-:W2:Y:S05]  /*0ce0*/  LDG.E R4, desc[UR4][R8.64] ;  /* 0x0000000408047981 */ /* 0x000eaa000c1e1900 */
[----:B------:R-:W2:Y:S01]  /*0cf0*/  LDG.E R11, desc[UR4][R10.64] ;  /* 0x000000040a0b7981 */ /* 0x000ea2000c1e1900 */
[----:B------:R-:W-:Y:S01]  /*0d00*/  IMAD.MOV.U32 R5, RZ, RZ, R17 ;  /* 0x000000ffff057224 */ /* 0x000fe200078e0011 */
[----:B--2---:R-:W-:-:S13]  /*0d10*/  ISETP.NE.AND P0, PT, R4, R11, PT ;  /* 0x0000000b0400720c */ /* 0x004fda0003f05270 */
[----:B------:R-:W-:Y:S05]  /*0d20*/  @P0 BRA `(.L_x_7) ;  /* 0xfffffffc00580947 */ /* 0x000fea000383ffff */
[----:B------:R-:W-:Y:S05]  /*0d30*/  BSYNC.RECONVERGENT B1 ;  /* 0x0000000000017941 */ /* 0x000fea0003800200 */
.L_x_1:
[----:B------:R-:W0:Y:S02]  /*0d40*/  LDC.64 R8, c[0x0][0x398] ;  /* 0x0000e600ff087b82 */ /* 0x000e240000000a00 */
[----:B0-----:R-:W-:-:S04]  /*0d50*/  IMAD.WIDE R6, R6, 0x4, R8 ;  /* 0x0000000406067825 */ /* 0x001fc800078e0208 */
[----:B------:R-:W-:Y:S02]  /*0d60*/  IMAD.WIDE R8, R17, 0x4, R8 ;  /* 0x0000000411087825 */ /* 0x000fe400078e0208 */
[----:B------:R-:W2:Y:S04]  /*0d70*/  LDG.E R6, desc[UR4][R6.64] ;  /* 0x0000000406067981 */ /* 0x000ea8000c1e1900 */
[----:B------:R-:W2:Y:S02]  /*0d80*/  LDG.E R9, desc[UR4][R8.64] ;  /* 0x0000000408097981 */ /* 0x000ea4000c1e1900 */
[----:B--2---:R-:W-:-:S13]  /*0d90*/  ISETP.NE.AND P0, PT, R6, R9, PT ;  /* 0x000000090600720c */ /* 0x004fda0003f05270 */
[----:B------:R-:W-:Y:S05]  /*0da0*/  @P0 BRA `(.L_x_8) ;  /* 0xfffffffc00340947 */ /* 0x000fea000383ffff */
[----:B------:R-:W-:Y:S05]  /*0db0*/  BSYNC.RECONVERGENT B0 ;  /* 0x0000000000007941 */ /* 0x000fea0003800200 */
.L_x_0:
[----:B------:R-:W-:Y:S05]  /*0dc0*/  WARPSYNC.ALL ;  /* 0x0000000000007948 */ /* 0x000fea0003800000 */
[----:B------:R-:W0:Y:S01]  /*0dd0*/  LDCU UR6, c[0x0][0x3a0] ;  /* 0x00007400ff0677ac */ /* 0x000e220008000800 */
[----:B------:R-:W1:Y:S01]  /*0de0*/  LDC.64 R2, c[0x0][0x380] ;  /* 0x0000e000ff027b82 */ /* 0x000e620000000a00 */
[----:B------:R-:W-:Y:S07]  /*0df0*/  BSSY B0, `(.L_x_9) ;  /* 0x000005c000007945 */ /* 0x000fee0003800000 */
[----:B------:R-:W2:Y:S01]  /*0e00*/  LDC.64 R8, c[0x0][0x388] ;  /* 0x0000e200ff087b82 */ /* 0x000ea20000000a00 */
[----:B0-----:R-:W-:Y:S01]  /*0e10*/  UISETP.GT.AND UP0, UPT, UR6, URZ, UPT ;  /* 0x000000ff0600728c */ /* 0x001fe2000bf04270 */
[----:B-1----:R-:W-:-:S04]  /*0e20*/  IMAD.WIDE R2, R0, 0x4, R2 ;  /* 0x0000000400027825 */ /* 0x002fc800078e0202 */
[----:B--2---:R-:W-:-:S04]  /*0e30*/  IMAD.WIDE R8, R0, 0x4, R8 ;  /* 0x0000000400087825 */ /* 0x004fc800078e0208 */
[----:B------:R-:W-:Y:S05]  /*0e40*/  BRA.U UP0, `(.L_x_10) ;  /* 0x0000000100347547 */ /* 0x000fea000b800000 */
[----:B------:R-:W0:Y:S01]  /*0e50*/  LDC.64 R10, c[0x0][0x3c8] ;  /* 0x0000f200ff0a7b82 */ /* 0x000e220000000a00 */
[----:B------:R-:W-:Y:S01]  /*0e60*/  BSSY B1, `(.L_x_11) ;  /* 0x0000007000017945 */ /* 0x000fe20003800000 */
[----:B------:R-:W-:-:S07]  /*0e70*/  IMAD.MOV.U32 R13, RZ, RZ, 0x1 ;  /* 0x00000001ff0d7424 */ /* 0x000fce00078e00ff */
.L_x_12:
[----:B------:R-:W-:Y:S01]  /*0e80*/  IMAD.MOV.U32 R12, RZ, RZ, RZ ;  /* 0x000000ffff0c7224 */ /* 0x000fe200078e00ff */
[----:B------:R-:W-:Y:S05]  /*0e90*/  YIELD ;  /* 0x0000000000007946 */ /* 0x000fea0003800000 */
[----:B0-----:R-:W2:Y:S02]  /*0ea0*/  ATOMG.E.CAS.STRONG.GPU PT, R0, [R10], R12, R13 ;  /* 0x0000000c0a0073a9 */ /* 0x001ea400001ee10d */
[----:B--2---:R-:W-:-:S13]  /*0eb0*/  ISETP.NE.AND P0, PT, R0, RZ, PT ;  /* 0x000000ff0000720c */ /* 0x004fda0003f05270 */
[----:B------:R-:W-:Y:S05]  /*0ec0*/  @P0 BRA `(.L_x_12) ;  /* 0xfffffffc00ec0947 */ /* 0x000fea000383ffff */
[----:B------:R-:W-:Y:S05]  /*0ed0*/  BSYNC B1 ;  /* 0x0000000000017941 */ /* 0x000fea0003800000 */
.L_x_11:
[----:B------:R3:W-:Y:S04]  /*0ee0*/  STG.E.STRONG.SYS desc[UR4][R2.64], R4 ;  /* 0x0000000402007986 */ /* 0x0007e8000c115904 */
[----:B------:R3:W-:Y:S04]  /*0ef0*/  STG.E.STRONG.SYS desc[UR4][R8.64], R6 ;  /* 0x0000000608007986 */ /* 0x0007e8000c115904 */
[----:B------:R3:W-:Y:S01]  /*0f00*/  STG.E.STRONG.SYS desc[UR4][R10.64], RZ ;  /* 0x000000ff0a007986 */ /* 0x0007e2000c115904 */
[----:B------:R-:W-:Y:S05]  /*0f10*/  BRA `(.L_x_13) ;  /* 0x0000000400247947 */ /* 0x000fea0003800000 */
.L_x_10:
[----:B------:R-:W-:Y:S01]  /*0f20*/  PRMT R0, RZ, 0x7610, R0 ;  /* 0x00007610ff007816 */ /* 0x000fe20000000000 */
[----:B------:R-:W0:Y:S06]  /*0f30*/  LDCU UR6, c[0x0][0x3a0] ;  /* 0x00007400ff0677ac */ /* 0x000e2c0008000800 */
.L_x_20:
[----:B-1----:R-:W1:Y:S01]  /*0f40*/  LDC.64 R14, c[0x0][0x380] ;  /* 0x0000e000ff0e7b82 */ /* 0x002e620000000a00 */
[----:B------:R-:W-:Y:S05]  /*0f50*/  YIELD ;  /* 0x0000000000007946 */ /* 0x000fea0003800000 */
[----:B------:R-:W-:Y:S01]  /*0f60*/  BSSY B1, `(.L_x_14) ;  /* 0x0000043000017945 */ /* 0x000fe20003800000 */
[----:B------:R-:W-:Y:S01]  /*0f70*/  IMAD.MOV.U32 R5, RZ, RZ, RZ ;  /* 0x000000ffff057224 */ /* 0x000fe200078e00ff */
[----:B--2---:R-:W2:Y:S06]  /*0f80*/  LDC.64 R16, c[0x0][0x388] ;  /* 0x0000e200ff107b82 */ /* 0x004eac0000000a00 */
.L_x_16:
[----:B-1----:R-:W-:-:S04]  /*0f90*/  IMAD.WIDE.U32 R10, R5, 0x4, R14 ;  /* 0x00000004050a7825 */ /* 0x002fc800078e000e */
[----:B--2---:R-:W-:Y:S02]  /*0fa0*/  IMAD.WIDE.U32 R12, R5, 0x4, R16 ;  /* 0x00000004050c7825 */ /* 0x004fe400078e0010 */
[----:B------:R-:W2:Y:S04]  /*0fb0*/  LDG.E.STRONG.SYS R11, desc[UR4][R10.64] ;  /* 0x000000040a0b7981 */ /* 0x000ea8000c1f5900 */
[----:B------:R-:W3:Y:S01]  /*0fc0*/  LDG.E.STRONG.SYS R13, desc[UR4][R12.64] ;  /* 0x000000040c0d7981 */ /* 0x000ee2000c1f5900 */
[----:B------:R-:W-:Y:S05]  /*0fd0*/  YIELD ;  /* 0x0000000000007946 */ /* 0x000fea0003800000 */
[----:B------:R-:W-:-:S02]  /*0fe0*/  PLOP3.LUT P0, PT, PT, PT, PT, 0x80, 0x8 ;  /* 0x000000000008781c */ /* 0x000fc40003f0f070 */
[-C--:B--2---:R-:W-:Y:S02]  /*0ff0*/  ISETP.LE.AND P2, PT, R11, R4.reuse, PT ;  /* 0x000000040b00720c */ /* 0x084fe40003f43270 */
[----:B---3--:R-:W-:-:S13]  /*1000*/  ISETP.GE.AND P1, PT, R13, R4, PT ;  /* 0x000000040d00720c */ /* 0x008fda0003f26270 */
[----:B------:R-:W-:Y:S05]  /*1010*/  @P1 BRA P2, `(.L_x_15) ;  /* 0x0000000000b41947 */ /* 0x000fea0001000000 */
[-C--:B------:R-:W-:Y:S02]  /*1020*/  ISETP.GE.AND P1, PT, R13, R6.reuse, PT ;  /* 0x000000060d00720c */ /* 0x080fe40003f26270 */
[----:B------:R-:W-:Y:S02]  /*1030*/  ISETP.GT.AND P2, PT, R6, R13, PT ;  /* 0x0000000d0600720c */ /* 0x000fe40003f44270 */
[----:B------:R-:W-:Y:S02]  /*1040*/  ISETP.LE.AND P1, PT, R11, R6, P1 ;  /* 0x000000060b00720c */ /* 0x000fe40000f23270 */
[----:B------:R-:W-:-:S04]  /*1050*/  ISETP.LT.AND P2, PT, R4, R11, P2 ;  /* 0x0000000b0400720c */ /* 0x000fc80001741270 */
[----:B------:R-:W-:-:S13]  /*1060*/  PLOP3.LUT P1, PT, P1, P2, PT, 0xf8, 0x8f ;  /* 0x00000000008f781c */ /* 0x000fda0000f25f70 */
[----:B------:R-:W-:Y:S05]  /*1070*/  @P1 BRA `(.L_x_15) ;  /* 0x00000000009c1947 */ /* 0x000fea0003800000 */
[----:B------:R-:W-:-:S05]  /*1080*/  VIADD R5, R5, 0x1 ;  /* 0x0000000105057836 */ /* 0x000fca0000000000 */
[----:B0-----:R-:W-:-:S13]  /*1090*/  ISETP.NE.AND P1, PT, R5, UR6, PT ;  /* 0x0000000605007c0c */ /* 0x001fda000bf25270 */
[----:B------:R-:W-:Y:S05]  /*10a0*/  @P1 BRA `(.L_x_16) ;  /* 0xfffffffc00b81947 */ /* 0x000fea000383ffff */
[----:B------:R-:W0:Y:S01]  /*10b0*/  LDCU.64 UR8, c[0x0][0x3c8] ;  /* 0x00007900ff0877ac */ /* 0x000e220008000a00 */
[----:B------:R-:W-:Y:S02]  /*10c0*/  HFMA2 R13, -RZ, RZ, 0, 5.9604644775390625e-08 ;  /* 0x00000001ff0d7431 */ /* 0x000fe400000001ff */
[----:B------:R-:W-:Y:S02]  /*10d0*/  IMAD.MOV.U32 R12, RZ, RZ, RZ ;  /* 0x000000ffff0c7224 */ /* 0x000fe400078e00ff */
[----:B0-----:R-:W-:Y:S02]  /*10e0*/  IMAD.U32 R10, RZ, RZ, UR8 ;  /* 0x00000008ff0a7e24 */ /* 0x001fe4000f8e00ff */
[----:B------:R-:W-:-:S05]  /*10f0*/  IMAD.U32 R11, RZ, RZ, UR9 ;  /* 0x00000009ff0b7e24 */ /* 0x000fca000f8e00ff */
[----:B------:R-:W2:Y:S01]  /*1100*/  ATOMG.E.CAS.STRONG.GPU PT, R10, [R10], R12, R13 ;  /* 0x0000000c0a0a73a9 */ /* 0x000ea200001ee10d */
[----:B------:R-:W-:Y:S02]  /*1110*/  PRMT R0, RZ, 0x7610, R0 ;  /* 0x00007610ff007816 */ /* 0x000fe40000000000 */
[C---:B--2---:R-:W-:Y:S02]  /*1120*/  ISETP.NE.AND P2, PT, R10.reuse, RZ, PT ;  /* 0x000000ff0a00720c */ /* 0x044fe40003f45270 */
[----:B------:R-:W-:-:S04]  /*1130*/  ISETP.NE.AND P1, PT, R10, RZ, PT ;  /* 0x000000ff0a00720c */ /* 0x000fc80003f25270 */
[----:B------:R-:W-:-:S07]  /*1140*/  SEL R5, RZ, 0x1, P1 ;  /* 0x00000001ff057807 */ /* 0x000fce0000800000 */
[----:B------:R-:W-:Y:S05]  /*1150*/  @P2 BRA `(.L_x_17) ;  /* 0x00000000008c2947 */ /* 0x000fea0003800000 */
[----:B------:R-:W0:Y:S01]  /*1160*/  LDC.64 R14, c[0x0][0x380] ;  /* 0x0000e000ff0e7b82 */ /* 0x000e220000000a00 */
[----:B------:R-:W-:Y:S01]  /*1170*/  PRMT R0, R5, 0x7610, R0 ;  /* 0x0000761005007816 */ /* 0x000fe20000000000 */
[----:B------:R-:W-:-:S06]  /*1180*/  IMAD.MOV.U32 R5, RZ, RZ, RZ ;  /* 0x000000ffff057224 */ /* 0x000fcc00078e00ff */
[----:B------:R-:W1:Y:S02]  /*1190*/  LDC.64 R16, c[0x0][0x388] ;  /* 0x0000e200ff107b82 */ /* 0x000e640000000a00 */
.L_x_18:
[----:B0-----:R-:W-:-:S04]  /*11a0*/  IMAD.WIDE.U32 R10, R5, 0x4, R14 ;  /* 0x00000004050a7825 */ /* 0x001fc800078e000e */
[----:B-1----:R-:W-:Y:S02]  /*11b0*/  IMAD.WIDE.U32 R12, R5, 0x4, R16 ;  /* 0x00000004050c7825 */ /* 0x002fe400078e0010 */
[----:B------:R-:W2:Y:S04]  /*11c0*/  LDG.E.STRONG.SYS R11, desc[UR4][R10.64] ;  /* 0x000000040a0b7981 */ /* 0x000ea8000c1f5900 */
[----:B------:R-:W3:Y:S01]  /*11d0*/  LDG.E.STRONG.SYS R13, desc[UR4][R12.64] ;  /* 0x000000040c0d7981 */ /* 0x000ee2000c1f5900 */
[----:B------:R-:W-:Y:S05]  /*11e0*/  YIELD ;  /* 0x0000000000007946 */ /* 0x000fea0003800000 */
[----:B--2---:R-:W-:-:S02]  /*11f0*/  ISETP.LE.AND P2, PT, R11, R4, PT ;  /* 0x000000040b00720c */ /* 0x004fc40003f43270 */
        /* <DEDUP_REMOVED lines=8> */
[----:B------:R-:W0:Y:S01]  /*1280*/  LDCU UR7, c[0x0][0x3a0] ;  /* 0x00007400ff0777ac */ /* 0x000e220008000800 */
[----:B------:R-:W-:-:S05]  /*1290*/  VIADD R5, R5, 0x1 ;  /* 0x0000000105057836 */ /* 0x000fca0000000000 */
[----:B0-----:R-:W-:-:S13]  /*12a0*/  ISETP.NE.AND P1, PT, R5, UR7, PT ;  /* 0x0000000705007c0c */ /* 0x001fda000bf25270 */
[----:B------:R-:W-:Y:S05]  /*12b0*/  @P1 BRA `(.L_x_18) ;  /* 0xfffffffc00b81947 */ /* 0x000fea000383ffff */
[----:B------:R1:W-:Y:S01]  /*12c0*/  STG.E.STRONG.SYS desc[UR4][R2.64], R4 ;  /* 0x0000000402007986 */ /* 0x0003e2000c115904 */
[----:B------:R-:W-:-:S03]  /*12d0*/  PLOP3.LUT P0, PT, PT, PT, PT, 0x8, 0x80 ;  /* 0x000000000080781c */ /* 0x000fc60003f0e170 */
[----:B------:R1:W-:Y:S10]  /*12e0*/  STG.E.STRONG.SYS desc[UR4][R8.64], R6 ;  /* 0x0000000608007986 */ /* 0x0003f4000c115904 */
.L_x_15:
[----:B------:R-:W-:-:S13]  /*12f0*/  LOP3.LUT P1, RZ, R0, 0xff, RZ, 0xc0, !PT ;  /* 0x000000ff00ff7812 */ /* 0x000fda000782c0ff */
[----:B------:R-:W-:Y:S05]  /*1300*/  @!P1 BRA `(.L_x_19) ;  /* 0x0000000000149947 */ /* 0x000fea0003800000 */
[----:B------:R-:W2:Y:S01]  /*1310*/  LDC.64 R10, c[0x0][0x3c8] ;  /* 0x0000f200ff0a7b82 */ /* 0x000ea20000000a00 */
[----:B------:R-:W-:Y:S05]  /*1320*/  @!P0 BREAK B1 ;  /* 0x0000000000018942 */ /* 0x000fea0003800000 */
[----:B--2---:R2:W-:Y:S01]  /*1330*/  STG.E.STRONG.SYS desc[UR4][R10.64], RZ ;  /* 0x000000ff0a007986 */ /* 0x0045e2000c115904 */
[----:B------:R-:W-:Y:S05]  /*1340*/  @P0 BRA `(.L_x_17) ;  /* 0x0000000000100947 */ /* 0x000fea0003800000 */
[----:B------:R-:W-:Y:S05]  /*1350*/  BRA `(.L_x_13) ;  /* 0x0000000000147947 */ /* 0x000fea0003800000 */
.L_x_19:
[----:B------:R-:W-:Y:S05]  /*1360*/  @!P0 BREAK B1 ;  /* 0x0000000000018942 */ /* 0x000fea0003800000 */
[----:B------:R-:W-:Y:S01]  /*1370*/  PRMT R0, RZ, 0x7610, R0 ;  /* 0x00007610ff007816 */ /* 0x000fe20000000000 */
[----:B------:R-:W-:Y:S06]  /*1380*/  @!P0 BRA `(.L_x_13) ;  /* 0x0000000000088947 */ /* 0x000fec0003800000 */
.L_x_17:
[----:B0-----:R-:W-:Y:S05]  /*1390*/  BSYNC B1 ;  /* 0x0000000000017941 */ /* 0x001fea0003800000 */
.L_x_14:
[----:B------:R-:W-:Y:S05]  /*13a0*/  BRA `(.L_x_20) ;  /* 0xfffffff800e47947 */ /* 0x000fea000383ffff */
.L_x_13:
[----:B0-----:R-:W-:Y:S05]  /*13b0*/  BSYNC B0 ;  /* 0x0000000000007941 */ /* 0x001fea0003800000 */
.L_x_9:
[----:B------:R-:W-:Y:S04]  /*13c0*/  STG.E.STRONG.SYS desc[UR4][R2.64], RZ ;  /* 0x000000ff02007986 */ /* 0x000fe8000c115904 */
[----:B------:R-:W-:Y:S01]  /*13d0*/  STG.E.STRONG.SYS desc[UR4][R8.64], RZ ;  /* 0x000000ff08007986 */ /* 0x000fe2000c115904 */
[----:B------:R-:W-:Y:S05]  /*13e0*/  EXIT ;  /* 0x000000000000794d */ /* 0x000fea0003800000 */
.L_x_21:
[----:B------:R-:W-:-:S00]  /*13f0*/  BRA `(.L_x_21) ;  /* 0xfffffffc00fc7947 */ /* 0x000fc0000383ffff */
[----:B------:R-:W-:-:S00]  /*1400*/  NOP ;  /* 0x0000000000007918 */ /* 0x000fc00000000000 */
[----:B------:R-:W-:-:S00]  /*1410*/  NOP ;  /* 0x0000000000007918 */ /* 0x000fc00000000000 */
[----:B------:R-:W-:-:S00]  /*1420*/  NOP ;  /* 0x0000000000007918 */ /* 0x000fc00000000000 */
[----:B------:R-:W-:-:S00]  /*1430*/  NOP ;  /* 0x0000000000007918 */ /* 0x000fc00000000000 */
[----:B------:R-:W-:-:S00]  /*1440*/  NOP ;  /* 0x0000000000007918 */ /* 0x000fc00000000000 */
[----:B------:R-:W-:-:S00]  /*1450*/  NOP ;  /* 0x0000000000007918 */ /* 0x000fc00000000000 */
[----:B------:R-:W-:-:S00]  /*1460*/  NOP ;  /* 0x0000000000007918 */ /* 0x000fc00000000000 */
[----:B------:R-:W-:-:S00]  /*1470*/  NOP ;  /* 0x0000000000007918 */ /* 0x000fc00000000000 */
.L_x_31:


//--------------------- .text._Z12setup_kernelP17curandStateXORWOWm --------------------------
	.section	.text._Z12setup_kernelP17curandStateXORWOWm,"ax",@progbits
	.align	128
        .global         _Z12setup_kernelP17curandStateXORWOWm
        .type           _Z12setup_kernelP17curandStateXORWOWm,@function
        .size           _Z12setup_kernelP17curandStateXORWOWm,(.L_x_32 - _Z12setup_kernelP17curandStateXORWOWm)
        .other          _Z12setup_kernelP17curandStateXORWOWm,@"STO_CUDA_ENTRY STV_DEFAULT"
_Z12setup_kernelP17curandStateXORWOWm:
.text._Z12setup_kernelP17curandStateXORWOWm:
[----:B------:R-:W-:Y:S01]  /*0000*/  LDC R1, c[0x0][0x37c] ;  /* 0x0000df00ff017b82 */ /* 0x000fe20000000800 */
[----:B------:R-:W0:Y:S07]  /*0010*/  S2R R13, SR_TID.X ;  /* 0x00000000000d7919 */ /* 0x000e2e0000002100 */
[----:B------:R-:W1:Y:S01]  /*0020*/  LDC.64 R2, c[0x0][0x388] ;  /* 0x0000e200ff027b82 */ /* 0x000e620000000a00 */
[----:B------:R-:W2:Y:S01]  /*0030*/  LDCU.64 UR4, c[0x0][0x358] ;  /* 0x00006b00ff0477ac */ /* 0x000ea20008000a00 */
[----:B------:R-:W-:Y:S06]  /*0040*/  BSSY.RECONVERGENT B0, `(.L_x_22) ;  /* 0x00000e5000007945 */ /* 0x000fec0003800200 */
[----:B------:R-:W0:Y:S08]  /*0050*/  S2UR UR6, SR_CTAID.X ;  /* 0x00000000000679c3 */ /* 0x000e300000002500 */
[----:B------:R-:W0:Y:S08]  /*0060*/  LDC R4, c[0x0][0x360] ;  /* 0x0000d800ff047b82 */ /* 0x000e300000000800 */
[----:B------:R-:W3:Y:S01]  /*0070*/  LDC.64 R6, c[0x0][0x380] ;  /* 0x0000e000ff067b82 */ /* 0x000ee20000000a00 */
[----:B-1----:R-:W-:-:S02]  /*0080*/  LOP3.LUT R0, R2, 0xaad26b49, RZ, 0x3c, !PT ;  /* 0xaad26b4902007812 */ /* 0x002fc400078e3cff */
[----:B------:R-:W-:-:S03]  /*0090*/  LOP3.LUT R2, R3, 0xf7dcefdd, RZ, 0x3c, !PT ;  /* 0xf7dcefdd03027812 */ /* 0x000fc600078e3cff */
[----:B------:R-:W-:Y:S02]  /*00a0*/  IMAD R0, R0, 0x4182bed5, RZ ;  /* 0x4182bed500007824 */ /* 0x000fe400078e02ff */
[----:B------:R-:W-:Y:S02]  /*00b0*/  IMAD R3, R2, -0x658354e5, RZ ;  /* 0x9a7cab1b02037824 */ /* 0x000fe400078e02ff */
[C---:B------:R-:W-:Y:S01]  /*00c0*/  VIADD R5, R0.reuse, 0x75bcd15 ;  /* 0x075bcd1500057836 */ /* 0x040fe20000000000 */
[C---:B------:R-:W-:Y:S01]  /*00d0*/  LOP3.LUT R8, R0.reuse, 0x159a55e5, RZ, 0x3c, !PT ;  /* 0x159a55e500087812 */ /* 0x040fe200078e3cff */
[----:B------:R-:W-:Y:S01]  /*00e0*/  VIADD R11, R0, 0x583f19 ;  /* 0x00583f19000b7836 */ /* 0x000fe20000000000 */
[C---:B------:R-:W-:Y:S01]  /*00f0*/  LOP3.LUT R10, R3.reuse, 0x5491333, RZ, 0x3c, !PT ;  /* 0x05491333030a7812 */ /* 0x040fe200078e3cff */
[----:B------:R-:W-:Y:S02]  /*0100*/  VIADD R9, R3, 0x1f123bb5 ;  /* 0x1f123bb503097836 */ /* 0x000fe40000000000 */
[----:B0-----:R-:W-:Y:S01]  /*0110*/  IMAD R13, R4, UR6, R13 ;  /* 0x00000006040d7c24 */ /* 0x001fe2000f8e020d */
[----:B------:R-:W-:-:S04]  /*0120*/  IADD3 R4, PT, PT, R0, 0x64f0c9, R3 ;  /* 0x0064f0c900047810 */ /* 0x000fc80007ffe003 */
[C---:B------:R-:W-:Y:S01]  /*0130*/  ISETP.NE.AND P0, PT, R13.reuse, RZ, PT ;  /* 0x000000ff0d00720c */ /* 0x040fe20003f05270 */
[----:B---3--:R-:W-:-:S05]  /*0140*/  IMAD.WIDE R6, R13, 0x30, R6 ;  /* 0x000000300d067825 */ /* 0x008fca00078e0206 */
[----:B--2---:R0:W-:Y:S04]  /*0150*/  STG.E.64 desc[UR4][R6.64], R4 ;  /* 0x0000000406007986 */ /* 0x0041e8000c101b04 */
[----:B------:R0:W-:Y:S04]  /*0160*/  STG.E.64 desc[UR4][R6.64+0x8], R8 ;  /* 0x0000080806007986 */ /* 0x0001e8000c101b04 */
[----:B------:R0:W-:Y:S01]  /*0170*/  STG.E.64 desc[UR4][R6.64+0x10], R10 ;  /* 0x0000100a06007986 */ /* 0x0001e2000c101b04 */
[----:B------:R-:W-:Y:S05]  /*0180*/  @!P0 BRA `(.L_x_23) ;  /* 0x0000000c00408947 */ /* 0x000fea0003800000 */
[----:B------:R-:W-:Y:S01]  /*0190*/  SHF.R.S32.HI R0, RZ, 0x1f, R13 ;  /* 0x0000001fff007819 */ /* 0x000fe2000001140d */
[----:B------:R-:W-:-:S07]  /*01a0*/  IMAD.MOV.U32 R12, RZ, RZ, RZ ;  /* 0x000000ffff0c7224 */ /* 0x000fce00078e00ff */
.L_x_29:
[----:B-1----:R-:W-:Y:S01]  /*01b0*/  LOP3.LUT R2, R13, 0x3, RZ, 0xc0, !PT ;  /* 0x000000030d027812 */ /* 0x002fe200078ec0ff */
[----:B------:R-:W-:Y:S03]  /*01c0*/  BSSY.RECONVERGENT B1, `(.L_x_24) ;  /* 0x00000c6000017945 */ /* 0x000fe60003800200 */
[----:B------:R-:W-:-:S04]  /*01d0*/  ISETP.NE.U32.AND P0, PT, R2, RZ, PT ;  /* 0x000000ff0200720c */ /* 0x000fc80003f05070 */
[----:B------:R-:W-:-:S13]  /*01e0*/  ISETP.NE.AND.EX P0, PT, RZ, RZ, PT, P0 ;  /* 0x000000ffff00720c */ /* 0x000fda0003f05300 */
[----:B------:R-:W-:Y:S05]  /*01f0*/  @!P0 BRA `(.L_x_25) ;  /* 0x0000000c00088947 */ /* 0x000fea0003800000 */
[----:B0-----:R-:W0:Y:S01]  /*0200*/  LDC.64 R8, c[0x4][RZ] ;  /* 0x01000000ff087b82 */ /* 0x001e220000000a00 */
[----:B------:R-:W-:Y:S02]  /*0210*/  IMAD.MOV.U32 R14, RZ, RZ, RZ ;  /* 0x000000ffff0e7224 */ /* 0x000fe400078e00ff */
[----:B0-----:R-:W-:-:S07]  /*0220*/  IMAD.WIDE.U32 R8, R12, 0xc80, R8 ;  /* 0x00000c800c087825 */ /* 0x001fce00078e0008 */
.L_x_28:
[----:B-1----:R-:W-:Y:S01]  /*0230*/  IMAD.MOV.U32 R15, RZ, RZ, RZ ;  /* 0x000000ffff0f7224 */ /* 0x002fe200078e00ff */
[----:B------:R-:W-:Y:S01]  /*0240*/  CS2R R2, SRZ ;  /* 0x0000000000027805 */ /* 0x000fe2000001ff00 */
[----:B------:R-:W-:Y:S01]  /*0250*/  IMAD.MOV.U32 R17, RZ, RZ, RZ ;  /* 0x000000ffff117224 */ /* 0x000fe200078e00ff */
[----:B------:R-:W-:-:S07]  /*0260*/  CS2R R4, SRZ ;  /* 0x0000000000047805 */ /* 0x000fce000001ff00 */
.L_x_27:
[----:B------:R-:W-:-:S05]  /*0270*/  IMAD.WIDE.U32 R10, R17, 0x4, R6 ;  /* 0x00000004110a7825 */ /* 0x000fca00078e0006 */
[----:B------:R0:W5:Y:S01]  /*0280*/  LDG.E R16, desc[UR4][R10.64+0x4] ;  /* 0x000004040a107981 */ /* 0x000162000c1e1900 */
[----:B------:R-:W-:-:S07]  /*0290*/  IMAD.MOV.U32 R19, RZ, RZ, RZ ;  /* 0x000000ffff137224 */ /* 0x000fce00078e00ff */
.L_x_26:
[----:B-----5:R-:W-:Y:S01]  /*02a0*/  SHF.R.U32.HI R24, RZ, R19, R16 ;  /* 0x00000013ff187219 */ /* 0x020fe20000011610 */
[----:B0-----:R-:W-:-:S03]  /*02b0*/  IMAD.SHL.U32 R10, R17, 0x20, RZ ;  /* 0x00000020110a7824 */ /* 0x001fc600078e00ff */
[----:B------:R-:W-:Y:S01]  /*02c0*/  LOP3.LUT R11, R24, 0x1, RZ, 0xc0, !PT ;  /* 0x00000001180b7812 */ /* 0x000fe200078ec0ff */
[----:B------:R-:W-:-:S03]  /*02d0*/  IMAD.IADD R10, R10, 0x1, R19 ;  /* 0x000000010a0a7824 */ /* 0x000fc600078e0213 */
[----:B------:R-:W-:Y:S01]  /*02e0*/  ISETP.NE.U32.AND P0, PT, R11, 0x1, PT ;  /* 0x000000010b00780c */ /* 0x000fe20003f05070 */
[----:B------:R-:W-:-:S03]  /*02f0*/  IMAD R11, R10, 0x5, RZ ;  /* 0x000000050a0b7824 */ /* 0x000fc600078e02ff */
[----:B------:R-:W-:Y:S01]  /*0300*/  R2P PR, R24, 0x7e ;  /* 0x0000007e18007804 */ /* 0x000fe20000000000 */
[----:B------:R-:W-:-:S08]  /*0310*/  IMAD.WIDE.U32 R10, R11, 0x4, R8 ;  /* 0x000000040b0a7825 */ /* 0x000fd000078e0008 */
[----:B------:R-:W2:Y:S04]  /*0320*/  @!P0 LDG.E R18, desc[UR4][R10.64] ;  /* 0x000000040a128981 */ /* 0x000ea8000c1e1900 */
[----:B------:R-:W3:Y:S04]  /*0330*/  @!P0 LDG.E R20, desc[UR4][R10.64+0x10] ;  /* 0x000010040a148981 */ /* 0x000ee8000c1e1900 */
[----:B------:R-:W4:Y:S04]  /*0340*/  @P1 LDG.E R22, desc[UR4][R10.64+0x14] ;  /* 0x000014040a161981 */ /* 0x000f28000c1e1900 */
[----:B------:R-:W4:Y:S04]  /*0350*/  @P2 LDG.E R26, desc[UR4][R10.64+0x28] ;  /* 0x000028040a1a2981 */ /* 0x000f28000c1e1900 */
[----:B------:R-:W4:Y:S04]  /*0360*/  @!P0 LDG.E R21, desc[UR4][R10.64+0x4] ;  /* 0x000004040a158981 */ /* 0x000f28000c1e1900 */
[----:B------:R-:W4:Y:S04]  /*0370*/  @!P0 LDG.E R23, desc[UR4][R10.64+0xc] ;  /* 0x00000c040a178981 */ /* 0x000f28000c1e1900 */
[----:B------:R-:W4:Y:S04]  /*0380*/  @P1 LDG.E R25, desc[UR4][R10.64+0x18] ;  /* 0x000018040a191981 */ /* 0x000f28000c1e1900 */
[----:B------:R-:W4:Y:S04]  /*0390*/  @P3 LDG.E R28, desc[UR4][R10.64+0x3c] ;  /* 0x00003c040a1c3981 */ /* 0x000f28000c1e1900 */
[----:B------:R-:W4:Y:S01]  /*03a0*/  @P6 LDG.E R27, desc[UR4][R10.64+0x7c] ;  /* 0x00007c040a1b6981 */ /* 0x000f22000c1e1900 */
[----:B--2---:R-:W-:-:S03]  /*03b0*/  @!P0 LOP3.LUT R15, R15, R18, RZ, 0x3c, !PT ;  /* 0x000000120f0f8212 */ /* 0x004fc600078e3cff */
[----:B------:R-:W2:Y:S01]  /*03c0*/  @!P0 LDG.E R18, desc[UR4][R10.64+0x8] ;  /* 0x000008040a128981 */ /* 0x000ea2000c1e1900 */
[----:B---3--:R-:W-:-:S03]  /*03d0*/  @!P0 LOP3.LUT R3, R3, R20, RZ, 0x3c, !PT ;  /* 0x0000001403038212 */ /* 0x008fc600078e3cff */
[----:B------:R-:W3:Y:S01]  /*03e0*/  @P1 LDG.E R20, desc[UR4][R10.64+0x24] ;  /* 0x000024040a141981 */ /* 0x000ee2000c1e1900 */
[----:B----4-:R-:W-:-:S03]  /*03f0*/  @P1 LOP3.LUT R15, R15, R22, RZ, 0x3c, !PT ;  /* 0x000000160f0f1212 */ /* 0x010fc600078e3cff */
[----:B------:R-:W4:Y:S01]  /*0400*/  @P2 LDG.E R22, desc[UR4][R10.64+0x38] ;  /* 0x000038040a162981 */ /* 0x000f22000c1e1900 */
[----:B------:R-:W-:-:S03]  /*0410*/  @P2 LOP3.LUT R15, R15, R26, RZ, 0x3c, !PT ;  /* 0x0000001a0f0f2212 */ /* 0x000fc600078e3cff */
[----:B------:R-:W4:Y:S01]  /*0420*/  @P4 LDG.E R26, desc[UR4][R10.64+0x50] ;  /* 0x000050040a1a4981 */ /* 0x000f22000c1e1900 */
[----:B------:R-:W-:-:S03]  /*0430*/  @!P0 LOP3.LUT R4, R4, R21, RZ, 0x3c, !PT ;  /* 0x0000001504048212 */ /* 0x000fc600078e3cff */
[----:B------:R-:W4:Y:S01]  /*0440*/  @P1 LDG.E R21, desc[UR4][R10.64+0x20] ;  /* 0x000020040a151981 */ /* 0x000f22000c1e1900 */
[----:B------:R-:W-:-:S03]  /*0450*/  @!P0 LOP3.LUT R2, R2, R23, RZ, 0x3c, !PT ;  /* 0x0000001702028212 */ /* 0x000fc600078e3cff */
[----:B------:R-:W4:Y:S01]  /*0460*/  @P2 LDG.E R23, desc[UR4][R10.64+0x2c] ;  /* 0x00002c040a172981 */ /* 0x000f22000c1e1900 */
[----:B------:R-:W-:-:S03]  /*0470*/  @P1 LOP3.LUT R4, R4, R25, RZ, 0x3c, !PT ;  /* 0x0000001904041212 */ /* 0x000fc600078e3cff */
[----:B------:R-:W4:Y:S01]  /*0480*/  @P2 LDG.E R25, desc[UR4][R10.64+0x34] ;  /* 0x000034040a192981 */ /* 0x000f22000c1e1900 */
[----:B--2---:R-:W-:-:S03]  /*0490*/  @!P0 LOP3.LUT R5, R5, R18, RZ, 0x3c, !PT ;  /* 0x0000001205058212 */ /* 0x004fc600078e3cff */
[----:B------:R-:W2:Y:S01]  /*04a0*/  @P1 LDG.E R18, desc[UR4][R10.64+0x1c] ;  /* 0x00001c040a121981 */ /* 0x000ea2000c1e1900 */
[----:B---3--:R-:W-:-:S03]  /*04b0*/  @P1 LOP3.LUT R3, R3, R20, RZ, 0x3c, !PT ;  /* 0x0000001403031212 */ /* 0x008fc600078e3cff */
[----:B------:R-:W3:Y:S01]  /*04c0*/  @P2 LDG.E R20, desc[UR4][R10.64+0x30] ;  /* 0x000030040a142981 */ /* 0x000ee2000c1e1900 */
[----:B----4-:R-:W-:-:S03]  /*04d0*/  @P2 LOP3.LUT R3, R3, R22, RZ, 0x3c, !PT ;  /* 0x0000001603032212 */ /* 0x010fc600078e3cff */
[----:B------:R-:W4:Y:S01]  /*04e0*/  @P3 LDG.E R22, desc[UR4][R10.64+0x4c] ;  /* 0x00004c040a163981 */ /* 0x000f22000c1e1900 */
[----:B------:R-:W-:-:S04]  /*04f0*/  @P3 LOP3.LUT R15, R15, R28, RZ, 0x3c, !PT ;  /* 0x0000001c0f0f3212 */ /* 0x000fc800078e3cff */
[----:B------:R-:W-:Y:S02]  /*0500*/  @P4 LOP3.LUT R15, R15, R26, RZ, 0x3c, !PT ;  /* 0x0000001a0f0f4212 */ /* 0x000fe400078e3cff */
[----:B------:R-:W-:Y:S01]  /*0510*/  @P1 LOP3.LUT R2, R2, R21, RZ, 0x3c, !PT ;  /* 0x0000001502021212 */ /* 0x000fe200078e3cff */
[----:B------:R-:W4:Y:S04]  /*0520*/  @P5 LDG.E R26, desc[UR4][R10.64+0x64] ;  /* 0x000064040a1a5981 */ /* 0x000f28000c1e1900 */
[----:B------:R-:W4:Y:S01]  /*0530*/  @P3 LDG.E R21, desc[UR4][R10.64+0x40] ;  /* 0x000040040a153981 */ /* 0x000f22000c1e1900 */
[----:B------:R-:W-:Y:S02]  /*0540*/  @P2 LOP3.LUT R4, R4, R23, RZ, 0x3c, !PT ;  /* 0x0000001704042212 */ /* 0x000fe400078e3cff */
[----:B------:R-:W-:Y:S01]  /*0550*/  @P2 LOP3.LUT R2, R2, R25, RZ, 0x3c, !PT ;  /* 0x0000001902022212 */ /* 0x000fe200078e3cff */
[----:B------:R-:W4:Y:S04]  /*0560*/  @P3 LDG.E R23, desc[UR4][R10.64+0x48] ;  /* 0x000048040a173981 */ /* 0x000f28000c1e1900 */
[----:B------:R-:W4:Y:S01]  /*0570*/  @P4 LDG.E R25, desc[UR4][R10.64+0x54] ;  /* 0x000054040a194981 */ /* 0x000f22000c1e1900 */
[----:B--2---:R-:W-:-:S03]  /*0580*/  @P1 LOP3.LUT R5, R5, R18, RZ, 0x3c, !PT ;  /* 0x0000001205051212 */ /* 0x004fc600078e3cff */
[----:B------:R-:W2:Y:S01]  /*0590*/  @P3 LDG.E R18, desc[UR4][R10.64+0x44] ;  /* 0x000044040a123981 */ /* 0x000ea2000c1e1900 */
[----:B---3--:R-:W-:-:S03]  /*05a0*/  @P2 LOP3.LUT R5, R5, R20, RZ, 0x3c, !PT ;  /* 0x0000001405052212 */ /* 0x008fc600078e3cff */
[----:B------:R-:W3:Y:S01]  /*05b0*/  @P4 LDG.E R20, desc[UR4][R10.64+0x58] ;  /* 0x000058040a144981 */ /* 0x000ee2000c1e1900 */
[----:B----4-:R-:W-:-:S03]  /*05c0*/  @P3 LOP3.LUT R3, R3, R22, RZ, 0x3c, !PT ;  /* 0x0000001603033212 */ /* 0x010fc600078e3cff */
[----:B------:R-:W4:Y:S01]  /*05d0*/  @P4 LDG.E R22, desc[UR4][R10.64+0x60] ;  /* 0x000060040a164981 */ /* 0x000f22000c1e1900 */
[----:B------:R-:W-:Y:S02]  /*05e0*/  LOP3.LUT P0, RZ, R24, 0x80, RZ, 0xc0, !PT ;  /* 0x0000008018ff7812 */ /* 0x000fe4000780c0ff */
[----:B------:R-:W-:Y:S02]  /*05f0*/  @P5 LOP3.LUT R15, R15, R26, RZ, 0x3c, !PT ;  /* 0x0000001a0f0f5212 */ /* 0x000fe400078e3cff */
[----:B------:R-:W4:Y:S01]  /*0600*/  @P6 LDG.E R26, desc[UR4][R10.64+0x78] ;  /* 0x000078040a1a6981 */ /* 0x000f22000c1e1900 */
[----:B------:R-:W-:-:S03]  /*0610*/  @P3 LOP3.LUT R4, R4, R21, RZ, 0x3c, !PT ;  /* 0x0000001504043212 */ /* 0x000fc600078e3cff */
[----:B------:R-:W4:Y:S01]  /*0620*/  @P4 LDG.E R21, desc[UR4][R10.64+0x5c] ;  /* 0x00005c040a154981 */ /* 0x000f22000c1e1900 */
[----:B------:R-:W-:-:S03]  /*0630*/  @P3 LOP3.LUT R2, R2, R23, RZ, 0x3c, !PT ;  /* 0x0000001702023212 */ /* 0x000fc600078e3cff */
[----:B------:R-:W4:Y:S01]  /*0640*/  @P5 LDG.E R23, desc[UR4][R10.64+0x68] ;  /* 0x000068040a175981 */ /* 0x000f22000c1e1900 */
[----:B------:R-:W-:-:S03]  /*0650*/  @P4 LOP3.LUT R4, R4, R25, RZ, 0x3c, !PT ;  /* 0x0000001904044212 */ /* 0x000fc600078e3cff */
[----:B------:R-:W4:Y:S01]  /*0660*/  @P5 LDG.E R25, desc[UR4][R10.64+0x70] ;  /* 0x000070040a195981 */ /* 0x000f22000c1e1900 */
[----:B--2---:R-:W-:-:S03]  /*0670*/  @P3 LOP3.LUT R5, R5, R18, RZ, 0x3c, !PT ;  /* 0x0000001205053212 */ /* 0x004fc600078e3cff */
[----:B------:R-:W2:Y:S01]  /*0680*/  @P5 LDG.E R18, desc[UR4][R10.64+0x6c] ;  /* 0x00006c040a125981 */ /* 0x000ea2000c1e1900 */
[----:B---3--:R-:W-:-:S03]  /*0690*/  @P4 LOP3.LUT R5, R5, R20, RZ, 0x3c, !PT ;  /* 0x0000001405054212 */ /* 0x008fc600078e3cff */
[----:B------:R-:W3:Y:S01]  /*06a0*/  @P5 LDG.E R20, desc[UR4][R10.64+0x74] ;  /* 0x000074040a145981 */ /* 0x000ee2000c1e1900 */
[----:B----4-:R-:W-:-:S03]  /*06b0*/  @P4 LOP3.LUT R3, R3, R22, RZ, 0x3c, !PT ;  /* 0x0000001603034212 */ /* 0x010fc600078e3cff */
[----:B------:R-:W4:Y:S01]  /*06c0*/  @P0 LDG.E R22, desc[UR4][R10.64+0x8c] ;  /* 0x00008c040a160981 */ /* 0x000f22000c1e1900 */
[----:B------:R-:W-:-:S03]  /*06d0*/  @P6 LOP3.LUT R15, R15, R26, RZ, 0x3c, !PT ;  /* 0x0000001a0f0f6212 */ /* 0x000fc600078e3cff */
        /* <DEDUP_REMOVED lines=13> */
[----:B------:R-:W-:Y:S02]  /*07b0*/  @P6 LOP3.LUT R4, R4, R27, RZ, 0x3c, !PT ;  /* 0x0000001b04046212 */ /* 0x000fe400078e3cff */
[----:B------:R-:W-:Y:S02]  /*07c0*/  @P6 LOP3.LUT R2, R2, R21, RZ, 0x3c, !PT ;  /* 0x0000001502026212 */ /* 0x000fe400078e3cff */
[----:B------:R-:W-:Y:S02]  /*07d0*/  @P0 LOP3.LUT R4, R4, R23, RZ, 0x3c, !PT ;  /* 0x0000001704040212 */ /* 0x000fe400078e3cff */
[----:B------:R-:W-:Y:S02]  /*07e0*/  @P0 LOP3.LUT R2, R2, R25, RZ, 0x3c, !PT ;  /* 0x0000001902020212 */ /* 0x000fe400078e3cff */
[----:B--2---:R-:W-:Y:S02]  /*07f0*/  @P6 LOP3.LUT R5, R5, R18, RZ, 0x3c, !PT ;  /* 0x0000001205056212 */ /* 0x004fe400078e3cff */
[----:B---3--:R-:W-:-:S02]  /*0800*/  @P6 LOP3.LUT R3, R3, R20, RZ, 0x3c, !PT ;  /* 0x0000001403036212 */ /* 0x008fc400078e3cff */
[----:B----4-:R-:W-:Y:S02]  /*0810*/  @P0 LOP3.LUT R5, R5, R22, RZ, 0x3c, !PT ;  /* 0x0000001605050212 */ /* 0x010fe400078e3cff */
[----:B------:R-:W-:Y:S02]  /*0820*/  @P0 LOP3.LUT R3, R3, R26, RZ, 0x3c, !PT ;  /* 0x0000001a03030212 */ /* 0x000fe400078e3cff */
[----:B------:R-:W-:-:S13]  /*0830*/  R2P PR, R24.B1, 0x7f ;  /* 0x0000007f18007804 */ /* 0x000fda0000001000 */
[----:B------:R-:W2:Y:S04]  /*0840*/  @P0 LDG.E R18, desc[UR4][R10.64+0xa0] ;  /* 0x0000a0040a120981 */ /* 0x000ea8000c1e1900 */
[----:B------:R-:W3:Y:S04]  /*0850*/  @P1 LDG.E R22, desc[UR4][R10.64+0xb4] ;  /* 0x0000b4040a161981 */ /* 0x000ee8000c1e1900 */
[----:B------:R-:W4:Y:S04]  /*0860*/  @P2 LDG.E R26, desc[UR4][R10.64+0xc8] ;  /* 0x0000c8040a1a2981 */ /* 0x000f28000c1e1900 */
[----:B------:R-:W4:Y:S04]  /*0870*/  @P3 LDG.E R28, desc[UR4][R10.64+0xdc] ;  /* 0x0000dc040a1c3981 */ /* 0x000f28000c1e1900 */
[----:B------:R-:W4:Y:S04]  /*0880*/  @P0 LDG.E R23, desc[UR4][R10.64+0xa4] ;  /* 0x0000a4040a170981 */ /* 0x000f28000c1e1900 */
[----:B------:R-:W4:Y:S04]  /*0890*/  @P0 LDG.E R20, desc[UR4][R10.64+0xa8] ;  /* 0x0000a8040a140981 */ /* 0x000f28000c1e1900 */
[----:B------:R-:W4:Y:S04]  /*08a0*/  @P4 LDG.E R25, desc[UR4][R10.64+0xf0] ;  /* 0x0000f0040a194981 */ /* 0x000f28000c1e1900 */
        /* <DEDUP_REMOVED lines=21> */
[----:B------:R-:W-:Y:S02]  /*0a00*/  LOP3.LUT P0, RZ, R24, 0x8000, RZ, 0xc0, !PT ;  /* 0x0000800018ff7812 */ /* 0x000fe4000780c0ff */
[----:B----4-:R-:W-:Y:S01]  /*0a10*/  @P5 LOP3.LUT R15, R15, R26, RZ, 0x3c, !PT ;  /* 0x0000001a0f0f5212 */ /* 0x010fe200078e3cff */
[----:B------:R-:W4:Y:S04]  /*0a20*/  @P3 LDG.E R24, desc[UR4][R10.64+0xe4] ;  /* 0x0000e4040a183981 */ /* 0x000f28000c1e1900 */
[----:B------:R-:W2:Y:S01]  /*0a30*/  @P6 LDG.E R26, desc[UR4][R10.64+0x118] ;  /* 0x000118040a1a6981 */ /* 0x000ea2000c1e1900 */
        /* <DEDUP_REMOVED lines=8> */
[----:B---3--:R-:W-:-:S03]  /*0ac0*/  @P2 LOP3.LUT R3, R3, R22, RZ, 0x3c, !PT ;  /* 0x0000001603032212 */ /* 0x008fc600078e3cff */
[----:B------:R-:W3:Y:S01]  /*0ad0*/  @P4 LDG.E R22, desc[UR4][R10.64+0x100] ;  /* 0x000100040a164981 */ /* 0x000ee2000c1e1900 */
[----:B--2---:R-:W-:-:S03]  /*0ae0*/  @P6 LOP3.LUT R15, R15, R26, RZ, 0x3c, !PT ;  /* 0x0000001a0f0f6212 */ /* 0x004fc600078e3cff */
[----:B------:R-:W2:Y:S01]  /*0af0*/  @P0 LDG.E R26, desc[UR4][R10.64+0x12c] ;  /* 0x00012c040a1a0981 */ /* 0x000ea2000c1e1900 */
[----:B----4-:R-:W-:-:S03]  /*0b00*/  @P2 LOP3.LUT R2, R2, R23, RZ, 0x3c, !PT ;  /* 0x0000001702022212 */ /* 0x010fc600078e3cff */
[----:B------:R-:W4:Y:S01]  /*0b10*/  @P4 LDG.E R23, desc[UR4][R10.64+0xfc] ;  /* 0x0000fc040a174981 */ /* 0x000f22000c1e1900 */
[----:B------:R-:W-:-:S03]  /*0b20*/  @P2 LOP3.LUT R5, R5, R20, RZ, 0x3c, !PT ;  /* 0x0000001405052212 */ /* 0x000fc600078e3cff */
[----:B------:R-:W4:Y:S01]  /*0b30*/  @P4 LDG.E R20, desc[UR4][R10.64+0xf8] ;  /* 0x0000f8040a144981 */ /* 0x000f22000c1e1900 */
[----:B------:R-:W-:Y:S02]  /*0b40*/  @P3 LOP3.LUT R2, R2, R27, RZ, 0x3c, !PT ;  /* 0x0000001b02023212 */ /* 0x000fe400078e3cff */
[----:B------:R-:W-:Y:S01]  /*0b50*/  @P3 LOP3.LUT R4, R4, R25, RZ, 0x3c, !PT ;  /* 0x0000001904043212 */ /* 0x000fe200078e3cff */
[----:B------:R-:W4:Y:S01]  /*0b60*/  @P5 LDG.E R27, desc[UR4][R10.64+0x110] ;  /* 0x000110040a1b5981 */ /* 0x000f22000c1e1900 */
[----:B------:R-:W-:-:S03]  /*0b70*/  @P3 LOP3.LUT R5, R5, R24, RZ, 0x3c, !PT ;  /* 0x0000001805053212 */ /* 0x000fc600078e3cff */
[----:B------:R-:W4:Y:S04]  /*0b80*/  @P5 LDG.E R25, desc[UR4][R10.64+0x108] ;  /* 0x000108040a195981 */ /* 0x000f28000c1e1900 */
        /* <DEDUP_REMOVED lines=19> */
[----:B------:R-:W-:-:S05]  /*0cc0*/  VIADD R19, R19, 0x10 ;  /* 0x0000001013137836 */ /* 0x000fca0000000000 */
[----:B------:R-:W-:Y:S02]  /*0cd0*/  ISETP.NE.AND P1, PT, R19, 0x20, PT ;  /* 0x000000201300780c */ /* 0x000fe40003f25270 */
[----:B------:R-:W-:Y:S02]  /*0ce0*/  @P5 LOP3.LUT R3, R3, R18, RZ, 0x3c, !PT ;  /* 0x0000001203035212 */ /* 0x000fe400078e3cff */
[----:B------:R-:W-:Y:S02]  /*0cf0*/  @P6 LOP3.LUT R4, R4, R21, RZ, 0x3c, !PT ;  /* 0x0000001504046212 */ /* 0x000fe400078e3cff */
[----:B---3--:R-:W-:-:S04]  /*0d00*/  @P6 LOP3.LUT R3, R3, R22, RZ, 0x3c, !PT ;  /* 0x0000001603036212 */ /* 0x008fc800078e3cff */
[----:B--2---:R-:W-:Y:S02]  /*0d10*/  @P0 LOP3.LUT R3, R3, R26, RZ, 0x3c, !PT ;  /* 0x0000001a03030212 */ /* 0x004fe400078e3cff */
[----:B----4-:R-:W-:Y:S02]  /*0d20*/  @P6 LOP3.LUT R2, R2, R23, RZ, 0x3c, !PT ;  /* 0x0000001702026212 */ /* 0x010fe400078e3cff */
[----:B------:R-:W-:Y:S02]  /*0d30*/  @P6 LOP3.LUT R5, R5, R20, RZ, 0x3c, !PT ;  /* 0x0000001405056212 */ /* 0x000fe400078e3cff */
[----:B------:R-:W-:Y:S02]  /*0d40*/  @P0 LOP3.LUT R2, R2, R27, RZ, 0x3c, !PT ;  /* 0x0000001b02020212 */ /* 0x000fe400078e3cff */
[----:B------:R-:W-:Y:S02]  /*0d50*/  @P0 LOP3.LUT R4, R4, R25, RZ, 0x3c, !PT ;  /* 0x0000001904040212 */ /* 0x000fe400078e3cff */
[----:B------:R-:W-:Y:S01]  /*0d60*/  @P0 LOP3.LUT R5, R5, R24, RZ, 0x3c, !PT ;  /* 0x0000001805050212 */ /* 0x000fe200078e3cff */
[----:B------:R-:W-:Y:S06]  /*0d70*/  @P1 BRA `(.L_x_26) ;  /* 0xfffffff400481947 */ /* 0x000fec000383ffff */
[----:B------:R-:W-:-:S05]  /*0d80*/  VIADD R17, R17, 0x1 ;  /* 0x0000000111117836 */ /* 0x000fca0000000000 */
[----:B------:R-:W-:-:S13]  /*0d90*/  ISETP.NE.AND P0, PT, R17, 0x5, PT ;  /* 0x000000051100780c */ /* 0x000fda0003f05270 */
[----:B------:R-:W-:Y:S05]  /*0da0*/  @P0 BRA `(.L_x_27) ;  /* 0xfffffff400300947 */ /* 0x000fea000383ffff */
[----:B------:R1:W-:Y:S01]  /*0db0*/  STG.E.64 desc[UR4][R6.64+0x8], R4 ;  /* 0x0000080406007986 */ /* 0x0003e2000c101b04 */
[----:B------:R-:W-:Y:S01]  /*0dc0*/  VIADD R14, R14, 0x1 ;  /* 0x000000010e0e7836 */ /* 0x000fe20000000000 */
[----:B------:R-:W-:Y:S02]  /*0dd0*/  LOP3.LUT R11, R13, 0x3, RZ, 0xc0, !PT ;  /* 0x000000030d0b7812 */ /* 0x000fe400078ec0ff */
[----:B------:R1:W-:Y:S02]  /*0de0*/  STG.E.64 desc[UR4][R6.64+0x10], R2 ;  /* 0x0000100206007986 */ /* 0x0003e4000c101b04 */
[----:B------:R-:W-:Y:S02]  /*0df0*/  ISETP.GE.U32.AND P0, PT, R14, R11, PT ;  /* 0x0000000b0e00720c */ /* 0x000fe40003f06070 */
[----:B------:R1:W-:Y:S11]  /*0e00*/  STG.E desc[UR4][R6.64+0x4], R15 ;  /* 0x0000040f06007986 */ /* 0x0003f6000c101904 */
[----:B------:R-:W-:Y:S05]  /*0e10*/  @!P0 BRA `(.L_x_28) ;  /* 0xfffffff400048947 */ /* 0x000fea000383ffff */
.L_x_25:
[----:B------:R-:W-:Y:S05]  /*0e20*/  BSYNC.RECONVERGENT B1 ;  /* 0x0000000000017941 */ /* 0x000fea0003800200 */
.L_x_24:
[C---:B------:R-:W-:Y:S01]  /*0e30*/  ISETP.GT.U32.AND P0, PT, R13.reuse, 0x3, PT ;  /* 0x000000030d00780c */ /* 0x040fe20003f04070 */
[----:B------:R-:W-:Y:S01]  /*0e40*/  VIADD R12, R12, 0x1 ;  /* 0x000000010c0c7836 */ /* 0x000fe20000000000 */
[--C-:B------:R-:W-:Y:S02]  /*0e50*/  SHF.R.U64 R13, R13, 0x2, R0.reuse ;  /* 0x000000020d0d7819 */ /* 0x100fe40000001200 */
[----:B------:R-:W-:Y:S02]  /*0e60*/  ISETP.GT.U32.AND.EX P0, PT, R0, RZ, PT, P0 ;  /* 0x000000ff0000720c */ /* 0x000fe40003f04100 */
[----:B------:R-:W-:-:S11]  /*0e70*/  SHF.R.U32.HI R0, RZ, 0x2, R0 ;  /* 0x00000002ff007819 */ /* 0x000fd60000011600 */
[----:B------:R-:W-:Y:S05]  /*0e80*/  @P0 BRA `(.L_x_29) ;  /* 0xfffffff000c80947 */ /* 0x000fea000383ffff */
.L_x_23:
[----:B------:R-:W-:Y:S05]  /*0e90*/  BSYNC.RECONVERGENT B0 ;  /* 0x0000000000007941 */ /* 0x000fea0003800200 */
.L_x_22:
[----:B------:R-:W-:Y:S04]  /*0ea0*/  STG.E.64 desc[UR4][R6.64+0x18], RZ ;  /* 0x000018ff06007986 */ /* 0x000fe8000c101b04 */
[----:B------:R-:W-:Y:S04]  /*0eb0*/  STG.E desc[UR4][R6.64+0x20], RZ ;  /* 0x000020ff06007986 */ /* 0x000fe8000c101904 */
[----:B------:R-:W-:Y:S01]  /*0ec0*/  STG.E.64 desc[UR4][R6.64+0x28], RZ ;  /* 0x000028ff06007986 */ /* 0x000fe2000c101b04 */
[----:B------:R-:W-:Y:S05]  /*0ed0*/  EXIT ;  /* 0x000000000000794d */ /* 0x000fea0003800000 */
.L_x_30:
        /* <DEDUP_REMOVED lines=10> */
.L_x_32:


//--------------------- .nv.global.init           --------------------------
	.section	.nv.global.init,"aw",@progbits
	.align	4
.nv.global.init:
	.type		mrg32k3aM1SubSeq,@object
	.size		mrg32k3aM1SubSeq,(mrg32k3aM2SubSeq - mrg32k3aM1SubSeq)
mrg32k3aM1SubSeq:
        /*0000*/ 	.byte	0x0b, 0xcc, 0xee, 0x04, 0x73, 0x29, 0x8b, 0x6f, 0xf6, 0x53, 0x03, 0xf6, 0x23, 0xf6, 0xea, 0xda
        /* <DEDUP_REMOVED lines=125> */
	.type		mrg32k3aM2SubSeq,@object
	.size		mrg32k3aM2SubSeq,(mrg32k3aM1 - mrg32k3aM2SubSeq)
mrg32k3aM2SubSeq:
        /* <DEDUP_REMOVED lines=126> */
	.type		mrg32k3aM1,@object
	.size		mrg32k3aM1,(mrg32k3aM1Seq - mrg32k3aM1)
mrg32k3aM1:
        /* <DEDUP_REMOVED lines=144> */
	.type		mrg32k3aM1Seq,@object
	.size		mrg32k3aM1Seq,(mrg32k3aM2 - mrg32k3aM1Seq)
mrg32k3aM1Seq:
        /* <DEDUP_REMOVED lines=144> */
	.type		mrg32k3aM2,@object
	.size		mrg32k3aM2,(mrg32k3aM2Seq - mrg32k3aM2)
mrg32k3aM2:
        /* <DEDUP_REMOVED lines=144> */
	.type		mrg32k3aM2Seq,@object
	.size		mrg32k3aM2Seq,(precalc_xorwow_matrix - mrg32k3aM2Seq)
mrg32k3aM2Seq:
        /* <DEDUP_REMOVED lines=144> */
	.type		precalc_xorwow_matrix,@object
	.size		precalc_xorwow_matrix,(precalc_xorwow_offset_matrix - precalc_xorwow_matrix)
precalc_xorwow_matrix:
        /* <DEDUP_REMOVED lines=6400> */
	.type		precalc_xorwow_offset_matrix,@object
	.size		precalc_xorwow_offset_matrix,(.L_1 - precalc_xorwow_offset_matrix)
precalc_xorwow_offset_matrix:
        /* <DEDUP_REMOVED lines=6400> */
.L_1:


//--------------------- .nv.shared.reserved.0     --------------------------
	.section	.nv.shared.reserved.0,"aw",@nobits
	.weak		__nv_reservedSMEM_offset_0_alias
	.size		__nv_reservedSMEM_offset_0_alias, 0, 64
	.other		__nv_reservedSMEM_offset_0_alias,@"STO_CUDA_RESERVED_SHARED STV_DEFAULT"
__nv_reservedSMEM_offset_0_alias:
	.zero		0
	.zero		64


//--------------------- .nv.constant0._Z7DomlockPViS0_PiS1_iS1_iS1_iiS0_P17curandStateXORWOW --------------------------
	.section	.nv.constant0._Z7DomlockPViS0_PiS1_iS1_iS1_iiS0_P17curandStateXORWOW,"a",@progbits
	.sectionflags	@""
	.align	4
.nv.constant0._Z7DomlockPViS0_PiS1_iS1_iS1_iiS0_P17curandStateXORWOW:
	.zero		984


//--------------------- .nv.constant0._Z12setup_kernelP17curandStateXORWOWm --------------------------
	.section	.nv.constant0._Z12setup_kernelP17curandStateXORWOWm,"a",@progbits
	.sectionflags	@""
	.align	4
.nv.constant0._Z12setup_kernelP17curandStateXORWOWm:
	.zero		912


//--------------------- SYMBOLS --------------------------

	.type		.nv.reservedSmem.offset0,@object
	.size		.nv.reservedSmem.offset0,0x4
